//
// Generated by NVIDIA NVVM Compiler
//
// Compiler Build ID: CL-36424714
// Cuda compilation tools, release 13.0, V13.0.88
// Based on NVVM 20.0.0
//

.version 9.0
.target sm_100
.address_size 64

	// .globl	_Z6stage1Piii
// _ZZ6stage1PiiiE3mat has been demoted
// _ZZ10stage2_rowPiiiE3mat has been demoted
// _ZZ10stage2_colPiiiE3mat has been demoted
// _ZZ6stage3PiiiE3mat has been demoted

.visible .entry _Z6stage1Piii(
	.param .u64 .ptr .align 1 _Z6stage1Piii_param_0,
	.param .u32 _Z6stage1Piii_param_1,
	.param .u32 _Z6stage1Piii_param_2
)
{
	.reg .b32 	%r<179>;
	.reg .b64 	%rd<5>;
	// demoted variable
	.shared .align 4 .b8 _ZZ6stage1PiiiE3mat[4096];
	ld.param.u64 	%rd1, [_Z6stage1Piii_param_0];
	ld.param.u32 	%r1, [_Z6stage1Piii_param_1];
	ld.param.u32 	%r2, [_Z6stage1Piii_param_2];
	cvta.to.global.u64 	%rd2, %rd1;
	mov.u32 	%r3, %tid.x;
	add.s32 	%r4, %r1, %r3;
	mov.u32 	%r5, %tid.y;
	add.s32 	%r6, %r1, %r5;
	mad.lo.s32 	%r7, %r6, %r2, %r4;
	mul.wide.s32 	%rd3, %r7, 4;
	add.s64 	%rd4, %rd2, %rd3;
	ld.global.u32 	%r8, [%rd4];
	shl.b32 	%r9, %r5, 5;
	add.s32 	%r10, %r9, %r3;
	shl.b32 	%r11, %r10, 2;
	mov.u32 	%r12, _ZZ6stage1PiiiE3mat;
	add.s32 	%r13, %r12, %r11;
	st.shared.u32 	[%r13], %r8;
	bar.sync 	0;
	ld.shared.u32 	%r14, [%r13];
	shl.b32 	%r15, %r5, 7;
	add.s32 	%r16, %r12, %r15;
	ld.shared.u32 	%r17, [%r16];
	shl.b32 	%r18, %r3, 2;
	add.s32 	%r19, %r12, %r18;
	ld.shared.u32 	%r20, [%r19];
	add.s32 	%r21, %r20, %r17;
	min.s32 	%r22, %r14, %r21;
	st.shared.u32 	[%r13], %r22;
	bar.sync 	0;
	ld.shared.u32 	%r23, [%r13];
	ld.shared.u32 	%r24, [%r16+4];
	ld.shared.u32 	%r25, [%r19+128];
	add.s32 	%r26, %r25, %r24;
	min.s32 	%r27, %r23, %r26;
	st.shared.u32 	[%r13], %r27;
	bar.sync 	0;
	ld.shared.u32 	%r28, [%r13];
	ld.shared.u32 	%r29, [%r16+8];
	ld.shared.u32 	%r30, [%r19+256];
	add.s32 	%r31, %r30, %r29;
	min.s32 	%r32, %r28, %r31;
	st.shared.u32 	[%r13], %r32;
	bar.sync 	0;
	ld.shared.u32 	%r33, [%r13];
	ld.shared.u32 	%r34, [%r16+12];
	ld.shared.u32 	%r35, [%r19+384];
	add.s32 	%r36, %r35, %r34;
	min.s32 	%r37, %r33, %r36;
	st.shared.u32 	[%r13], %r37;
	bar.sync 	0;
	ld.shared.u32 	%r38, [%r13];
	ld.shared.u32 	%r39, [%r16+16];
	ld.shared.u32 	%r40, [%r19+512];
	add.s32 	%r41, %r40, %r39;
	min.s32 	%r42, %r38, %r41;
	st.shared.u32 	[%r13], %r42;
	bar.sync 	0;
	ld.shared.u32 	%r43, [%r13];
	ld.shared.u32 	%r44, [%r16+20];
	ld.shared.u32 	%r45, [%r19+640];
	add.s32 	%r46, %r45, %r44;
	min.s32 	%r47, %r43, %r46;
	st.shared.u32 	[%r13], %r47;
	bar.sync 	0;
	ld.shared.u32 	%r48, [%r13];
	ld.shared.u32 	%r49, [%r16+24];
	ld.shared.u32 	%r50, [%r19+768];
	add.s32 	%r51, %r50, %r49;
	min.s32 	%r52, %r48, %r51;
	st.shared.u32 	[%r13], %r52;
	bar.sync 	0;
	ld.shared.u32 	%r53, [%r13];
	ld.shared.u32 	%r54, [%r16+28];
	ld.shared.u32 	%r55, [%r19+896];
	add.s32 	%r56, %r55, %r54;
	min.s32 	%r57, %r53, %r56;
	st.shared.u32 	[%r13], %r57;
	bar.sync 	0;
	ld.shared.u32 	%r58, [%r13];
	ld.shared.u32 	%r59, [%r16+32];
	ld.shared.u32 	%r60, [%r19+1024];
	add.s32 	%r61, %r60, %r59;
	min.s32 	%r62, %r58, %r61;
	st.shared.u32 	[%r13], %r62;
	bar.sync 	0;
	ld.shared.u32 	%r63, [%r13];
	ld.shared.u32 	%r64, [%r16+36];
	ld.shared.u32 	%r65, [%r19+1152];
	add.s32 	%r66, %r65, %r64;
	min.s32 	%r67, %r63, %r66;
	st.shared.u32 	[%r13], %r67;
	bar.sync 	0;
	ld.shared.u32 	%r68, [%r13];
	ld.shared.u32 	%r69, [%r16+40];
	ld.shared.u32 	%r70, [%r19+1280];
	add.s32 	%r71, %r70, %r69;
	min.s32 	%r72, %r68, %r71;
	st.shared.u32 	[%r13], %r72;
	bar.sync 	0;
	ld.shared.u32 	%r73, [%r13];
	ld.shared.u32 	%r74, [%r16+44];
	ld.shared.u32 	%r75, [%r19+1408];
	add.s32 	%r76, %r75, %r74;
	min.s32 	%r77, %r73, %r76;
	st.shared.u32 	[%r13], %r77;
	bar.sync 	0;
	ld.shared.u32 	%r78, [%r13];
	ld.shared.u32 	%r79, [%r16+48];
	ld.shared.u32 	%r80, [%r19+1536];
	add.s32 	%r81, %r80, %r79;
	min.s32 	%r82, %r78, %r81;
	st.shared.u32 	[%r13], %r82;
	bar.sync 	0;
	ld.shared.u32 	%r83, [%r13];
	ld.shared.u32 	%r84, [%r16+52];
	ld.shared.u32 	%r85, [%r19+1664];
	add.s32 	%r86, %r85, %r84;
	min.s32 	%r87, %r83, %r86;
	st.shared.u32 	[%r13], %r87;
	bar.sync 	0;
	ld.shared.u32 	%r88, [%r13];
	ld.shared.u32 	%r89, [%r16+56];
	ld.shared.u32 	%r90, [%r19+1792];
	add.s32 	%r91, %r90, %r89;
	min.s32 	%r92, %r88, %r91;
	st.shared.u32 	[%r13], %r92;
	bar.sync 	0;
	ld.shared.u32 	%r93, [%r13];
	ld.shared.u32 	%r94, [%r16+60];
	ld.shared.u32 	%r95, [%r19+1920];
	add.s32 	%r96, %r95, %r94;
	min.s32 	%r97, %r93, %r96;
	st.shared.u32 	[%r13], %r97;
	bar.sync 	0;
	ld.shared.u32 	%r98, [%r13];
	ld.shared.u32 	%r99, [%r16+64];
	ld.shared.u32 	%r100, [%r19+2048];
	add.s32 	%r101, %r100, %r99;
	min.s32 	%r102, %r98, %r101;
	st.shared.u32 	[%r13], %r102;
	bar.sync 	0;
	ld.shared.u32 	%r103, [%r13];
	ld.shared.u32 	%r104, [%r16+68];
	ld.shared.u32 	%r105, [%r19+2176];
	add.s32 	%r106, %r105, %r104;
	min.s32 	%r107, %r103, %r106;
	st.shared.u32 	[%r13], %r107;
	bar.sync 	0;
	ld.shared.u32 	%r108, [%r13];
	ld.shared.u32 	%r109, [%r16+72];
	ld.shared.u32 	%r110, [%r19+2304];
	add.s32 	%r111, %r110, %r109;
	min.s32 	%r112, %r108, %r111;
	st.shared.u32 	[%r13], %r112;
	bar.sync 	0;
	ld.shared.u32 	%r113, [%r13];
	ld.shared.u32 	%r114, [%r16+76];
	ld.shared.u32 	%r115, [%r19+2432];
	add.s32 	%r116, %r115, %r114;
	min.s32 	%r117, %r113, %r116;
	st.shared.u32 	[%r13], %r117;
	bar.sync 	0;
	ld.shared.u32 	%r118, [%r13];
	ld.shared.u32 	%r119, [%r16+80];
	ld.shared.u32 	%r120, [%r19+2560];
	add.s32 	%r121, %r120, %r119;
	min.s32 	%r122, %r118, %r121;
	st.shared.u32 	[%r13], %r122;
	bar.sync 	0;
	ld.shared.u32 	%r123, [%r13];
	ld.shared.u32 	%r124, [%r16+84];
	ld.shared.u32 	%r125, [%r19+2688];
	add.s32 	%r126, %r125, %r124;
	min.s32 	%r127, %r123, %r126;
	st.shared.u32 	[%r13], %r127;
	bar.sync 	0;
	ld.shared.u32 	%r128, [%r13];
	ld.shared.u32 	%r129, [%r16+88];
	ld.shared.u32 	%r130, [%r19+2816];
	add.s32 	%r131, %r130, %r129;
	min.s32 	%r132, %r128, %r131;
	st.shared.u32 	[%r13], %r132;
	bar.sync 	0;
	ld.shared.u32 	%r133, [%r13];
	ld.shared.u32 	%r134, [%r16+92];
	ld.shared.u32 	%r135, [%r19+2944];
	add.s32 	%r136, %r135, %r134;
	min.s32 	%r137, %r133, %r136;
	st.shared.u32 	[%r13], %r137;
	bar.sync 	0;
	ld.shared.u32 	%r138, [%r13];
	ld.shared.u32 	%r139, [%r16+96];
	ld.shared.u32 	%r140, [%r19+3072];
	add.s32 	%r141, %r140, %r139;
	min.s32 	%r142, %r138, %r141;
	st.shared.u32 	[%r13], %r142;
	bar.sync 	0;
	ld.shared.u32 	%r143, [%r13];
	ld.shared.u32 	%r144, [%r16+100];
	ld.shared.u32 	%r145, [%r19+3200];
	add.s32 	%r146, %r145, %r144;
	min.s32 	%r147, %r143, %r146;
	st.shared.u32 	[%r13], %r147;
	bar.sync 	0;
	ld.shared.u32 	%r148, [%r13];
	ld.shared.u32 	%r149, [%r16+104];
	ld.shared.u32 	%r150, [%r19+3328];
	add.s32 	%r151, %r150, %r149;
	min.s32 	%r152, %r148, %r151;
	st.shared.u32 	[%r13], %r152;
	bar.sync 	0;
	ld.shared.u32 	%r153, [%r13];
	ld.shared.u32 	%r154, [%r16+108];
	ld.shared.u32 	%r155, [%r19+3456];
	add.s32 	%r156, %r155, %r154;
	min.s32 	%r157, %r153, %r156;
	st.shared.u32 	[%r13], %r157;
	bar.sync 	0;
	ld.shared.u32 	%r158, [%r13];
	ld.shared.u32 	%r159, [%r16+112];
	ld.shared.u32 	%r160, [%r19+3584];
	add.s32 	%r161, %r160, %r159;
	min.s32 	%r162, %r158, %r161;
	st.shared.u32 	[%r13], %r162;
	bar.sync 	0;
	ld.shared.u32 	%r163, [%r13];
	ld.shared.u32 	%r164, [%r16+116];
	ld.shared.u32 	%r165, [%r19+3712];
	add.s32 	%r166, %r165, %r164;
	min.s32 	%r167, %r163, %r166;
	st.shared.u32 	[%r13], %r167;
	bar.sync 	0;
	ld.shared.u32 	%r168, [%r13];
	ld.shared.u32 	%r169, [%r16+120];
	ld.shared.u32 	%r170, [%r19+3840];
	add.s32 	%r171, %r170, %r169;
	min.s32 	%r172, %r168, %r171;
	st.shared.u32 	[%r13], %r172;
	bar.sync 	0;
	ld.shared.u32 	%r173, [%r13];
	ld.shared.u32 	%r174, [%r16+124];
	ld.shared.u32 	%r175, [%r19+3968];
	add.s32 	%r176, %r175, %r174;
	min.s32 	%r177, %r173, %r176;
	st.shared.u32 	[%r13], %r177;
	bar.sync 	0;
	ld.shared.u32 	%r178, [%r13];
	st.global.u32 	[%rd4], %r178;
	bar.sync 	0;
	ret;

}
	// .globl	_Z10stage2_rowPiii
.visible .entry _Z10stage2_rowPiii(
	.param .u64 .ptr .align 1 _Z10stage2_rowPiii_param_0,
	.param .u32 _Z10stage2_rowPiii_param_1,
	.param .u32 _Z10stage2_rowPiii_param_2
)
{
	.reg .pred 	%p<2>;
	.reg .b32 	%r<185>;
	.reg .b64 	%rd<7>;
	// demoted variable
	.shared .align 4 .b8 _ZZ10stage2_rowPiiiE3mat[8192];
	ld.param.u64 	%rd1, [_Z10stage2_rowPiii_param_0];
	ld.param.u32 	%r2, [_Z10stage2_rowPiii_param_1];
	ld.param.u32 	%r3, [_Z10stage2_rowPiii_param_2];
	mov.u32 	%r4, %ctaid.x;
	shl.b32 	%r1, %r4, 5;
	setp.eq.s32 	%p1, %r1, %r2;
	@%p1 bra 	$L__BB1_2;
	mov.u32 	%r5, %tid.x;
	mov.u32 	%r6, %tid.y;
	cvta.to.global.u64 	%rd2, %rd1;
	add.s32 	%r7, %r2, %r6;
	mul.lo.s32 	%r8, %r7, %r3;
	add.s32 	%r9, %r1, %r5;
	add.s32 	%r10, %r9, %r8;
	mul.wide.s32 	%rd3, %r10, 4;
	add.s64 	%rd4, %rd2, %rd3;
	ld.global.u32 	%r11, [%rd4];
	shl.b32 	%r12, %r6, 5;
	add.s32 	%r13, %r12, %r5;
	shl.b32 	%r14, %r13, 2;
	mov.u32 	%r15, _ZZ10stage2_rowPiiiE3mat;
	add.s32 	%r16, %r15, %r14;
	st.shared.u32 	[%r16], %r11;
	add.s32 	%r17, %r2, %r5;
	add.s32 	%r18, %r17, %r8;
	mul.wide.u32 	%rd5, %r18, 4;
	add.s64 	%rd6, %rd2, %rd5;
	ld.global.u32 	%r19, [%rd6];
	st.shared.u32 	[%r16+4096], %r19;
	bar.sync 	0;
	ld.shared.u32 	%r20, [%r16];
	shl.b32 	%r21, %r6, 7;
	add.s32 	%r22, %r15, %r21;
	ld.shared.u32 	%r23, [%r22+4096];
	shl.b32 	%r24, %r5, 2;
	add.s32 	%r25, %r15, %r24;
	ld.shared.u32 	%r26, [%r25];
	add.s32 	%r27, %r26, %r23;
	min.s32 	%r28, %r20, %r27;
	st.shared.u32 	[%r16], %r28;
	bar.sync 	0;
	ld.shared.u32 	%r29, [%r16];
	ld.shared.u32 	%r30, [%r22+4100];
	ld.shared.u32 	%r31, [%r25+128];
	add.s32 	%r32, %r31, %r30;
	min.s32 	%r33, %r29, %r32;
	st.shared.u32 	[%r16], %r33;
	bar.sync 	0;
	ld.shared.u32 	%r34, [%r16];
	ld.shared.u32 	%r35, [%r22+4104];
	ld.shared.u32 	%r36, [%r25+256];
	add.s32 	%r37, %r36, %r35;
	min.s32 	%r38, %r34, %r37;
	st.shared.u32 	[%r16], %r38;
	bar.sync 	0;
	ld.shared.u32 	%r39, [%r16];
	ld.shared.u32 	%r40, [%r22+4108];
	ld.shared.u32 	%r41, [%r25+384];
	add.s32 	%r42, %r41, %r40;
	min.s32 	%r43, %r39, %r42;
	st.shared.u32 	[%r16], %r43;
	bar.sync 	0;
	ld.shared.u32 	%r44, [%r16];
	ld.shared.u32 	%r45, [%r22+4112];
	ld.shared.u32 	%r46, [%r25+512];
	add.s32 	%r47, %r46, %r45;
	min.s32 	%r48, %r44, %r47;
	st.shared.u32 	[%r16], %r48;
	bar.sync 	0;
	ld.shared.u32 	%r49, [%r16];
	ld.shared.u32 	%r50, [%r22+4116];
	ld.shared.u32 	%r51, [%r25+640];
	add.s32 	%r52, %r51, %r50;
	min.s32 	%r53, %r49, %r52;
	st.shared.u32 	[%r16], %r53;
	bar.sync 	0;
	ld.shared.u32 	%r54, [%r16];
	ld.shared.u32 	%r55, [%r22+4120];
	ld.shared.u32 	%r56, [%r25+768];
	add.s32 	%r57, %r56, %r55;
	min.s32 	%r58, %r54, %r57;
	st.shared.u32 	[%r16], %r58;
	bar.sync 	0;
	ld.shared.u32 	%r59, [%r16];
	ld.shared.u32 	%r60, [%r22+4124];
	ld.shared.u32 	%r61, [%r25+896];
	add.s32 	%r62, %r61, %r60;
	min.s32 	%r63, %r59, %r62;
	st.shared.u32 	[%r16], %r63;
	bar.sync 	0;
	ld.shared.u32 	%r64, [%r16];
	ld.shared.u32 	%r65, [%r22+4128];
	ld.shared.u32 	%r66, [%r25+1024];
	add.s32 	%r67, %r66, %r65;
	min.s32 	%r68, %r64, %r67;
	st.shared.u32 	[%r16], %r68;
	bar.sync 	0;
	ld.shared.u32 	%r69, [%r16];
	ld.shared.u32 	%r70, [%r22+4132];
	ld.shared.u32 	%r71, [%r25+1152];
	add.s32 	%r72, %r71, %r70;
	min.s32 	%r73, %r69, %r72;
	st.shared.u32 	[%r16], %r73;
	bar.sync 	0;
	ld.shared.u32 	%r74, [%r16];
	ld.shared.u32 	%r75, [%r22+4136];
	ld.shared.u32 	%r76, [%r25+1280];
	add.s32 	%r77, %r76, %r75;
	min.s32 	%r78, %r74, %r77;
	st.shared.u32 	[%r16], %r78;
	bar.sync 	0;
	ld.shared.u32 	%r79, [%r16];
	ld.shared.u32 	%r80, [%r22+4140];
	ld.shared.u32 	%r81, [%r25+1408];
	add.s32 	%r82, %r81, %r80;
	min.s32 	%r83, %r79, %r82;
	st.shared.u32 	[%r16], %r83;
	bar.sync 	0;
	ld.shared.u32 	%r84, [%r16];
	ld.shared.u32 	%r85, [%r22+4144];
	ld.shared.u32 	%r86, [%r25+1536];
	add.s32 	%r87, %r86, %r85;
	min.s32 	%r88, %r84, %r87;
	st.shared.u32 	[%r16], %r88;
	bar.sync 	0;
	ld.shared.u32 	%r89, [%r16];
	ld.shared.u32 	%r90, [%r22+4148];
	ld.shared.u32 	%r91, [%r25+1664];
	add.s32 	%r92, %r91, %r90;
	min.s32 	%r93, %r89, %r92;
	st.shared.u32 	[%r16], %r93;
	bar.sync 	0;
	ld.shared.u32 	%r94, [%r16];
	ld.shared.u32 	%r95, [%r22+4152];
	ld.shared.u32 	%r96, [%r25+1792];
	add.s32 	%r97, %r96, %r95;
	min.s32 	%r98, %r94, %r97;
	st.shared.u32 	[%r16], %r98;
	bar.sync 	0;
	ld.shared.u32 	%r99, [%r16];
	ld.shared.u32 	%r100, [%r22+4156];
	ld.shared.u32 	%r101, [%r25+1920];
	add.s32 	%r102, %r101, %r100;
	min.s32 	%r103, %r99, %r102;
	st.shared.u32 	[%r16], %r103;
	bar.sync 	0;
	ld.shared.u32 	%r104, [%r16];
	ld.shared.u32 	%r105, [%r22+4160];
	ld.shared.u32 	%r106, [%r25+2048];
	add.s32 	%r107, %r106, %r105;
	min.s32 	%r108, %r104, %r107;
	st.shared.u32 	[%r16], %r108;
	bar.sync 	0;
	ld.shared.u32 	%r109, [%r16];
	ld.shared.u32 	%r110, [%r22+4164];
	ld.shared.u32 	%r111, [%r25+2176];
	add.s32 	%r112, %r111, %r110;
	min.s32 	%r113, %r109, %r112;
	st.shared.u32 	[%r16], %r113;
	bar.sync 	0;
	ld.shared.u32 	%r114, [%r16];
	ld.shared.u32 	%r115, [%r22+4168];
	ld.shared.u32 	%r116, [%r25+2304];
	add.s32 	%r117, %r116, %r115;
	min.s32 	%r118, %r114, %r117;
	st.shared.u32 	[%r16], %r118;
	bar.sync 	0;
	ld.shared.u32 	%r119, [%r16];
	ld.shared.u32 	%r120, [%r22+4172];
	ld.shared.u32 	%r121, [%r25+2432];
	add.s32 	%r122, %r121, %r120;
	min.s32 	%r123, %r119, %r122;
	st.shared.u32 	[%r16], %r123;
	bar.sync 	0;
	ld.shared.u32 	%r124, [%r16];
	ld.shared.u32 	%r125, [%r22+4176];
	ld.shared.u32 	%r126, [%r25+2560];
	add.s32 	%r127, %r126, %r125;
	min.s32 	%r128, %r124, %r127;
	st.shared.u32 	[%r16], %r128;
	bar.sync 	0;
	ld.shared.u32 	%r129, [%r16];
	ld.shared.u32 	%r130, [%r22+4180];
	ld.shared.u32 	%r131, [%r25+2688];
	add.s32 	%r132, %r131, %r130;
	min.s32 	%r133, %r129, %r132;
	st.shared.u32 	[%r16], %r133;
	bar.sync 	0;
	ld.shared.u32 	%r134, [%r16];
	ld.shared.u32 	%r135, [%r22+4184];
	ld.shared.u32 	%r136, [%r25+2816];
	add.s32 	%r137, %r136, %r135;
	min.s32 	%r138, %r134, %r137;
	st.shared.u32 	[%r16], %r138;
	bar.sync 	0;
	ld.shared.u32 	%r139, [%r16];
	ld.shared.u32 	%r140, [%r22+4188];
	ld.shared.u32 	%r141, [%r25+2944];
	add.s32 	%r142, %r141, %r140;
	min.s32 	%r143, %r139, %r142;
	st.shared.u32 	[%r16], %r143;
	bar.sync 	0;
	ld.shared.u32 	%r144, [%r16];
	ld.shared.u32 	%r145, [%r22+4192];
	ld.shared.u32 	%r146, [%r25+3072];
	add.s32 	%r147, %r146, %r145;
	min.s32 	%r148, %r144, %r147;
	st.shared.u32 	[%r16], %r148;
	bar.sync 	0;
	ld.shared.u32 	%r149, [%r16];
	ld.shared.u32 	%r150, [%r22+4196];
	ld.shared.u32 	%r151, [%r25+3200];
	add.s32 	%r152, %r151, %r150;
	min.s32 	%r153, %r149, %r152;
	st.shared.u32 	[%r16], %r153;
	bar.sync 	0;
	ld.shared.u32 	%r154, [%r16];
	ld.shared.u32 	%r155, [%r22+4200];
	ld.shared.u32 	%r156, [%r25+3328];
	add.s32 	%r157, %r156, %r155;
	min.s32 	%r158, %r154, %r157;
	st.shared.u32 	[%r16], %r158;
	bar.sync 	0;
	ld.shared.u32 	%r159, [%r16];
	ld.shared.u32 	%r160, [%r22+4204];
	ld.shared.u32 	%r161, [%r25+3456];
	add.s32 	%r162, %r161, %r160;
	min.s32 	%r163, %r159, %r162;
	st.shared.u32 	[%r16], %r163;
	bar.sync 	0;
	ld.shared.u32 	%r164, [%r16];
	ld.shared.u32 	%r165, [%r22+4208];
	ld.shared.u32 	%r166, [%r25+3584];
	add.s32 	%r167, %r166, %r165;
	min.s32 	%r168, %r164, %r167;
	st.shared.u32 	[%r16], %r168;
	bar.sync 	0;
	ld.shared.u32 	%r169, [%r16];
	ld.shared.u32 	%r170, [%r22+4212];
	ld.shared.u32 	%r171, [%r25+3712];
	add.s32 	%r172, %r171, %r170;
	min.s32 	%r173, %r169, %r172;
	st.shared.u32 	[%r16], %r173;
	bar.sync 	0;
	ld.shared.u32 	%r174, [%r16];
	ld.shared.u32 	%r175, [%r22+4216];
	ld.shared.u32 	%r176, [%r25+3840];
	add.s32 	%r177, %r176, %r175;
	min.s32 	%r178, %r174, %r177;
	st.shared.u32 	[%r16], %r178;
	bar.sync 	0;
	ld.shared.u32 	%r179, [%r16];
	ld.shared.u32 	%r180, [%r22+4220];
	ld.shared.u32 	%r181, [%r25+3968];
	add.s32 	%r182, %r181, %r180;
	min.s32 	%r183, %r179, %r182;
	st.shared.u32 	[%r16], %r183;
	bar.sync 	0;
	ld.shared.u32 	%r184, [%r16];
	st.global.u32 	[%rd4], %r184;
	bar.sync 	0;
$L__BB1_2:
	ret;

}
	// .globl	_Z10stage2_colPiii
.visible .entry _Z10stage2_colPiii(
	.param .u64 .ptr .align 1 _Z10stage2_colPiii_param_0,
	.param .u32 _Z10stage2_colPiii_param_1,
	.param .u32 _Z10stage2_colPiii_param_2
)
{
	.reg .pred 	%p<2>;
	.reg .b32 	%r<184>;
	.reg .b64 	%rd<7>;
	// demoted variable
	.shared .align 4 .b8 _ZZ10stage2_colPiiiE3mat[8192];
	ld.param.u64 	%rd1, [_Z10stage2_colPiii_param_0];
	ld.param.u32 	%r2, [_Z10stage2_colPiii_param_1];
	ld.param.u32 	%r3, [_Z10stage2_colPiii_param_2];
	mov.u32 	%r4, %ctaid.x;
	shl.b32 	%r1, %r4, 5;
	setp.eq.s32 	%p1, %r1, %r2;
	@%p1 bra 	$L__BB2_2;
	mov.u32 	%r5, %tid.x;
	add.s32 	%r6, %r2, %r5;
	mov.u32 	%r7, %tid.y;
	cvta.to.global.u64 	%rd2, %rd1;
	add.s32 	%r8, %r1, %r7;
	mad.lo.s32 	%r9, %r3, %r8, %r6;
	mul.wide.s32 	%rd3, %r9, 4;
	add.s64 	%rd4, %rd2, %rd3;
	ld.global.u32 	%r10, [%rd4];
	shl.b32 	%r11, %r7, 5;
	add.s32 	%r12, %r11, %r5;
	shl.b32 	%r13, %r12, 2;
	mov.u32 	%r14, _ZZ10stage2_colPiiiE3mat;
	add.s32 	%r15, %r14, %r13;
	st.shared.u32 	[%r15], %r10;
	add.s32 	%r16, %r2, %r7;
	mad.lo.s32 	%r17, %r16, %r3, %r6;
	mul.wide.u32 	%rd5, %r17, 4;
	add.s64 	%rd6, %rd2, %rd5;
	ld.global.u32 	%r18, [%rd6];
	st.shared.u32 	[%r15+4096], %r18;
	bar.sync 	0;
	ld.shared.u32 	%r19, [%r15];
	shl.b32 	%r20, %r7, 7;
	add.s32 	%r21, %r14, %r20;
	ld.shared.u32 	%r22, [%r21];
	shl.b32 	%r23, %r5, 2;
	add.s32 	%r24, %r14, %r23;
	ld.shared.u32 	%r25, [%r24+4096];
	add.s32 	%r26, %r25, %r22;
	min.s32 	%r27, %r19, %r26;
	st.shared.u32 	[%r15], %r27;
	bar.sync 	0;
	ld.shared.u32 	%r28, [%r15];
	ld.shared.u32 	%r29, [%r21+4];
	ld.shared.u32 	%r30, [%r24+4224];
	add.s32 	%r31, %r30, %r29;
	min.s32 	%r32, %r28, %r31;
	st.shared.u32 	[%r15], %r32;
	bar.sync 	0;
	ld.shared.u32 	%r33, [%r15];
	ld.shared.u32 	%r34, [%r21+8];
	ld.shared.u32 	%r35, [%r24+4352];
	add.s32 	%r36, %r35, %r34;
	min.s32 	%r37, %r33, %r36;
	st.shared.u32 	[%r15], %r37;
	bar.sync 	0;
	ld.shared.u32 	%r38, [%r15];
	ld.shared.u32 	%r39, [%r21+12];
	ld.shared.u32 	%r40, [%r24+4480];
	add.s32 	%r41, %r40, %r39;
	min.s32 	%r42, %r38, %r41;
	st.shared.u32 	[%r15], %r42;
	bar.sync 	0;
	ld.shared.u32 	%r43, [%r15];
	ld.shared.u32 	%r44, [%r21+16];
	ld.shared.u32 	%r45, [%r24+4608];
	add.s32 	%r46, %r45, %r44;
	min.s32 	%r47, %r43, %r46;
	st.shared.u32 	[%r15], %r47;
	bar.sync 	0;
	ld.shared.u32 	%r48, [%r15];
	ld.shared.u32 	%r49, [%r21+20];
	ld.shared.u32 	%r50, [%r24+4736];
	add.s32 	%r51, %r50, %r49;
	min.s32 	%r52, %r48, %r51;
	st.shared.u32 	[%r15], %r52;
	bar.sync 	0;
	ld.shared.u32 	%r53, [%r15];
	ld.shared.u32 	%r54, [%r21+24];
	ld.shared.u32 	%r55, [%r24+4864];
	add.s32 	%r56, %r55, %r54;
	min.s32 	%r57, %r53, %r56;
	st.shared.u32 	[%r15], %r57;
	bar.sync 	0;
	ld.shared.u32 	%r58, [%r15];
	ld.shared.u32 	%r59, [%r21+28];
	ld.shared.u32 	%r60, [%r24+4992];
	add.s32 	%r61, %r60, %r59;
	min.s32 	%r62, %r58, %r61;
	st.shared.u32 	[%r15], %r62;
	bar.sync 	0;
	ld.shared.u32 	%r63, [%r15];
	ld.shared.u32 	%r64, [%r21+32];
	ld.shared.u32 	%r65, [%r24+5120];
	add.s32 	%r66, %r65, %r64;
	min.s32 	%r67, %r63, %r66;
	st.shared.u32 	[%r15], %r67;
	bar.sync 	0;
	ld.shared.u32 	%r68, [%r15];
	ld.shared.u32 	%r69, [%r21+36];
	ld.shared.u32 	%r70, [%r24+5248];
	add.s32 	%r71, %r70, %r69;
	min.s32 	%r72, %r68, %r71;
	st.shared.u32 	[%r15], %r72;
	bar.sync 	0;
	ld.shared.u32 	%r73, [%r15];
	ld.shared.u32 	%r74, [%r21+40];
	ld.shared.u32 	%r75, [%r24+5376];
	add.s32 	%r76, %r75, %r74;
	min.s32 	%r77, %r73, %r76;
	st.shared.u32 	[%r15], %r77;
	bar.sync 	0;
	ld.shared.u32 	%r78, [%r15];
	ld.shared.u32 	%r79, [%r21+44];
	ld.shared.u32 	%r80, [%r24+5504];
	add.s32 	%r81, %r80, %r79;
	min.s32 	%r82, %r78, %r81;
	st.shared.u32 	[%r15], %r82;
	bar.sync 	0;
	ld.shared.u32 	%r83, [%r15];
	ld.shared.u32 	%r84, [%r21+48];
	ld.shared.u32 	%r85, [%r24+5632];
	add.s32 	%r86, %r85, %r84;
	min.s32 	%r87, %r83, %r86;
	st.shared.u32 	[%r15], %r87;
	bar.sync 	0;
	ld.shared.u32 	%r88, [%r15];
	ld.shared.u32 	%r89, [%r21+52];
	ld.shared.u32 	%r90, [%r24+5760];
	add.s32 	%r91, %r90, %r89;
	min.s32 	%r92, %r88, %r91;
	st.shared.u32 	[%r15], %r92;
	bar.sync 	0;
	ld.shared.u32 	%r93, [%r15];
	ld.shared.u32 	%r94, [%r21+56];
	ld.shared.u32 	%r95, [%r24+5888];
	add.s32 	%r96, %r95, %r94;
	min.s32 	%r97, %r93, %r96;
	st.shared.u32 	[%r15], %r97;
	bar.sync 	0;
	ld.shared.u32 	%r98, [%r15];
	ld.shared.u32 	%r99, [%r21+60];
	ld.shared.u32 	%r100, [%r24+6016];
	add.s32 	%r101, %r100, %r99;
	min.s32 	%r102, %r98, %r101;
	st.shared.u32 	[%r15], %r102;
	bar.sync 	0;
	ld.shared.u32 	%r103, [%r15];
	ld.shared.u32 	%r104, [%r21+64];
	ld.shared.u32 	%r105, [%r24+6144];
	add.s32 	%r106, %r105, %r104;
	min.s32 	%r107, %r103, %r106;
	st.shared.u32 	[%r15], %r107;
	bar.sync 	0;
	ld.shared.u32 	%r108, [%r15];
	ld.shared.u32 	%r109, [%r21+68];
	ld.shared.u32 	%r110, [%r24+6272];
	add.s32 	%r111, %r110, %r109;
	min.s32 	%r112, %r108, %r111;
	st.shared.u32 	[%r15], %r112;
	bar.sync 	0;
	ld.shared.u32 	%r113, [%r15];
	ld.shared.u32 	%r114, [%r21+72];
	ld.shared.u32 	%r115, [%r24+6400];
	add.s32 	%r116, %r115, %r114;
	min.s32 	%r117, %r113, %r116;
	st.shared.u32 	[%r15], %r117;
	bar.sync 	0;
	ld.shared.u32 	%r118, [%r15];
	ld.shared.u32 	%r119, [%r21+76];
	ld.shared.u32 	%r120, [%r24+6528];
	add.s32 	%r121, %r120, %r119;
	min.s32 	%r122, %r118, %r121;
	st.shared.u32 	[%r15], %r122;
	bar.sync 	0;
	ld.shared.u32 	%r123, [%r15];
	ld.shared.u32 	%r124, [%r21+80];
	ld.shared.u32 	%r125, [%r24+6656];
	add.s32 	%r126, %r125, %r124;
	min.s32 	%r127, %r123, %r126;
	st.shared.u32 	[%r15], %r127;
	bar.sync 	0;
	ld.shared.u32 	%r128, [%r15];
	ld.shared.u32 	%r129, [%r21+84];
	ld.shared.u32 	%r130, [%r24+6784];
	add.s32 	%r131, %r130, %r129;
	min.s32 	%r132, %r128, %r131;
	st.shared.u32 	[%r15], %r132;
	bar.sync 	0;
	ld.shared.u32 	%r133, [%r15];
	ld.shared.u32 	%r134, [%r21+88];
	ld.shared.u32 	%r135, [%r24+6912];
	add.s32 	%r136, %r135, %r134;
	min.s32 	%r137, %r133, %r136;
	st.shared.u32 	[%r15], %r137;
	bar.sync 	0;
	ld.shared.u32 	%r138, [%r15];
	ld.shared.u32 	%r139, [%r21+92];
	ld.shared.u32 	%r140, [%r24+7040];
	add.s32 	%r141, %r140, %r139;
	min.s32 	%r142, %r138, %r141;
	st.shared.u32 	[%r15], %r142;
	bar.sync 	0;
	ld.shared.u32 	%r143, [%r15];
	ld.shared.u32 	%r144, [%r21+96];
	ld.shared.u32 	%r145, [%r24+7168];
	add.s32 	%r146, %r145, %r144;
	min.s32 	%r147, %r143, %r146;
	st.shared.u32 	[%r15], %r147;
	bar.sync 	0;
	ld.shared.u32 	%r148, [%r15];
	ld.shared.u32 	%r149, [%r21+100];
	ld.shared.u32 	%r150, [%r24+7296];
	add.s32 	%r151, %r150, %r149;
	min.s32 	%r152, %r148, %r151;
	st.shared.u32 	[%r15], %r152;
	bar.sync 	0;
	ld.shared.u32 	%r153, [%r15];
	ld.shared.u32 	%r154, [%r21+104];
	ld.shared.u32 	%r155, [%r24+7424];
	add.s32 	%r156, %r155, %r154;
	min.s32 	%r157, %r153, %r156;
	st.shared.u32 	[%r15], %r157;
	bar.sync 	0;
	ld.shared.u32 	%r158, [%r15];
	ld.shared.u32 	%r159, [%r21+108];
	ld.shared.u32 	%r160, [%r24+7552];
	add.s32 	%r161, %r160, %r159;
	min.s32 	%r162, %r158, %r161;
	st.shared.u32 	[%r15], %r162;
	bar.sync 	0;
	ld.shared.u32 	%r163, [%r15];
	ld.shared.u32 	%r164, [%r21+112];
	ld.shared.u32 	%r165, [%r24+7680];
	add.s32 	%r166, %r165, %r164;
	min.s32 	%r167, %r163, %r166;
	st.shared.u32 	[%r15], %r167;
	bar.sync 	0;
	ld.shared.u32 	%r168, [%r15];
	ld.shared.u32 	%r169, [%r21+116];
	ld.shared.u32 	%r170, [%r24+7808];
	add.s32 	%r171, %r170, %r169;
	min.s32 	%r172, %r168, %r171;
	st.shared.u32 	[%r15], %r172;
	bar.sync 	0;
	ld.shared.u32 	%r173, [%r15];
	ld.shared.u32 	%r174, [%r21+120];
	ld.shared.u32 	%r175, [%r24+7936];
	add.s32 	%r176, %r175, %r174;
	min.s32 	%r177, %r173, %r176;
	st.shared.u32 	[%r15], %r177;
	bar.sync 	0;
	ld.shared.u32 	%r178, [%r15];
	ld.shared.u32 	%r179, [%r21+124];
	ld.shared.u32 	%r180, [%r24+8064];
	add.s32 	%r181, %r180, %r179;
	min.s32 	%r182, %r178, %r181;
	st.shared.u32 	[%r15], %r182;
	bar.sync 	0;
	ld.shared.u32 	%r183, [%r15];
	st.global.u32 	[%rd4], %r183;
	bar.sync 	0;
$L__BB2_2:
	ret;

}
	// .globl	_Z6stage3Piii
.visible .entry _Z6stage3Piii(
	.param .u64 .ptr .align 1 _Z6stage3Piii_param_0,
	.param .u32 _Z6stage3Piii_param_1,
	.param .u32 _Z6stage3Piii_param_2
)
{
	.reg .pred 	%p<4>;
	.reg .b32 	%r<192>;
	.reg .b64 	%rd<9>;
	// demoted variable
	.shared .align 4 .b8 _ZZ6stage3PiiiE3mat[12288];
	ld.param.u64 	%rd1, [_Z6stage3Piii_param_0];
	ld.param.u32 	%r5, [_Z6stage3Piii_param_1];
	ld.param.u32 	%r4, [_Z6stage3Piii_param_2];
	mov.u32 	%r6, %ctaid.x;
	shl.b32 	%r1, %r6, 5;
	mov.u32 	%r7, %ctaid.y;
	shl.b32 	%r2, %r7, 5;
	setp.eq.s32 	%p1, %r1, %r5;
	setp.eq.s32 	%p2, %r2, %r5;
	or.pred  	%p3, %p1, %p2;
	@%p3 bra 	$L__BB3_2;
	mov.u32 	%r9, %tid.x;
	add.s32 	%r10, %r1, %r9;
	mov.u32 	%r11, %tid.y;
	cvta.to.global.u64 	%rd2, %rd1;
	add.s32 	%r12, %r2, %r11;
	mul.lo.s32 	%r13, %r4, %r12;
	add.s32 	%r14, %r13, %r10;
	mul.wide.s32 	%rd3, %r14, 4;
	add.s64 	%rd4, %rd2, %rd3;
	ld.global.u32 	%r15, [%rd4];
	shl.b32 	%r16, %r11, 5;
	add.s32 	%r17, %r16, %r9;
	shl.b32 	%r18, %r17, 2;
	mov.u32 	%r19, _ZZ6stage3PiiiE3mat;
	add.s32 	%r20, %r19, %r18;
	st.shared.u32 	[%r20], %r15;
	add.s32 	%r21, %r5, %r9;
	add.s32 	%r22, %r21, %r13;
	mul.wide.u32 	%rd5, %r22, 4;
	add.s64 	%rd6, %rd2, %rd5;
	ld.global.u32 	%r23, [%rd6];
	st.shared.u32 	[%r20+4096], %r23;
	add.s32 	%r24, %r5, %r11;
	mad.lo.s32 	%r25, %r24, %r4, %r10;
	mul.wide.u32 	%rd7, %r25, 4;
	add.s64 	%rd8, %rd2, %rd7;
	ld.global.u32 	%r26, [%rd8];
	st.shared.u32 	[%r20+8192], %r26;
	bar.sync 	0;
	ld.shared.u32 	%r27, [%r20];
	shl.b32 	%r28, %r11, 7;
	add.s32 	%r29, %r19, %r28;
	ld.shared.u32 	%r30, [%r29+4096];
	shl.b32 	%r31, %r9, 2;
	add.s32 	%r32, %r19, %r31;
	ld.shared.u32 	%r33, [%r32+8192];
	add.s32 	%r34, %r33, %r30;
	min.s32 	%r35, %r27, %r34;
	st.shared.u32 	[%r20], %r35;
	bar.sync 	0;
	ld.shared.u32 	%r36, [%r20];
	ld.shared.u32 	%r37, [%r29+4100];
	ld.shared.u32 	%r38, [%r32+8320];
	add.s32 	%r39, %r38, %r37;
	min.s32 	%r40, %r36, %r39;
	st.shared.u32 	[%r20], %r40;
	bar.sync 	0;
	ld.shared.u32 	%r41, [%r20];
	ld.shared.u32 	%r42, [%r29+4104];
	ld.shared.u32 	%r43, [%r32+8448];
	add.s32 	%r44, %r43, %r42;
	min.s32 	%r45, %r41, %r44;
	st.shared.u32 	[%r20], %r45;
	bar.sync 	0;
	ld.shared.u32 	%r46, [%r20];
	ld.shared.u32 	%r47, [%r29+4108];
	ld.shared.u32 	%r48, [%r32+8576];
	add.s32 	%r49, %r48, %r47;
	min.s32 	%r50, %r46, %r49;
	st.shared.u32 	[%r20], %r50;
	bar.sync 	0;
	ld.shared.u32 	%r51, [%r20];
	ld.shared.u32 	%r52, [%r29+4112];
	ld.shared.u32 	%r53, [%r32+8704];
	add.s32 	%r54, %r53, %r52;
	min.s32 	%r55, %r51, %r54;
	st.shared.u32 	[%r20], %r55;
	bar.sync 	0;
	ld.shared.u32 	%r56, [%r20];
	ld.shared.u32 	%r57, [%r29+4116];
	ld.shared.u32 	%r58, [%r32+8832];
	add.s32 	%r59, %r58, %r57;
	min.s32 	%r60, %r56, %r59;
	st.shared.u32 	[%r20], %r60;
	bar.sync 	0;
	ld.shared.u32 	%r61, [%r20];
	ld.shared.u32 	%r62, [%r29+4120];
	ld.shared.u32 	%r63, [%r32+8960];
	add.s32 	%r64, %r63, %r62;
	min.s32 	%r65, %r61, %r64;
	st.shared.u32 	[%r20], %r65;
	bar.sync 	0;
	ld.shared.u32 	%r66, [%r20];
	ld.shared.u32 	%r67, [%r29+4124];
	ld.shared.u32 	%r68, [%r32+9088];
	add.s32 	%r69, %r68, %r67;
	min.s32 	%r70, %r66, %r69;
	st.shared.u32 	[%r20], %r70;
	bar.sync 	0;
	ld.shared.u32 	%r71, [%r20];
	ld.shared.u32 	%r72, [%r29+4128];
	ld.shared.u32 	%r73, [%r32+9216];
	add.s32 	%r74, %r73, %r72;
	min.s32 	%r75, %r71, %r74;
	st.shared.u32 	[%r20], %r75;
	bar.sync 	0;
	ld.shared.u32 	%r76, [%r20];
	ld.shared.u32 	%r77, [%r29+4132];
	ld.shared.u32 	%r78, [%r32+9344];
	add.s32 	%r79, %r78, %r77;
	min.s32 	%r80, %r76, %r79;
	st.shared.u32 	[%r20], %r80;
	bar.sync 	0;
	ld.shared.u32 	%r81, [%r20];
	ld.shared.u32 	%r82, [%r29+4136];
	ld.shared.u32 	%r83, [%r32+9472];
	add.s32 	%r84, %r83, %r82;
	min.s32 	%r85, %r81, %r84;
	st.shared.u32 	[%r20], %r85;
	bar.sync 	0;
	ld.shared.u32 	%r86, [%r20];
	ld.shared.u32 	%r87, [%r29+4140];
	ld.shared.u32 	%r88, [%r32+9600];
	add.s32 	%r89, %r88, %r87;
	min.s32 	%r90, %r86, %r89;
	st.shared.u32 	[%r20], %r90;
	bar.sync 	0;
	ld.shared.u32 	%r91, [%r20];
	ld.shared.u32 	%r92, [%r29+4144];
	ld.shared.u32 	%r93, [%r32+9728];
	add.s32 	%r94, %r93, %r92;
	min.s32 	%r95, %r91, %r94;
	st.shared.u32 	[%r20], %r95;
	bar.sync 	0;
	ld.shared.u32 	%r96, [%r20];
	ld.shared.u32 	%r97, [%r29+4148];
	ld.shared.u32 	%r98, [%r32+9856];
	add.s32 	%r99, %r98, %r97;
	min.s32 	%r100, %r96, %r99;
	st.shared.u32 	[%r20], %r100;
	bar.sync 	0;
	ld.shared.u32 	%r101, [%r20];
	ld.shared.u32 	%r102, [%r29+4152];
	ld.shared.u32 	%r103, [%r32+9984];
	add.s32 	%r104, %r103, %r102;
	min.s32 	%r105, %r101, %r104;
	st.shared.u32 	[%r20], %r105;
	bar.sync 	0;
	ld.shared.u32 	%r106, [%r20];
	ld.shared.u32 	%r107, [%r29+4156];
	ld.shared.u32 	%r108, [%r32+10112];
	add.s32 	%r109, %r108, %r107;
	min.s32 	%r110, %r106, %r109;
	st.shared.u32 	[%r20], %r110;
	bar.sync 	0;
	ld.shared.u32 	%r111, [%r20];
	ld.shared.u32 	%r112, [%r29+4160];
	ld.shared.u32 	%r113, [%r32+10240];
	add.s32 	%r114, %r113, %r112;
	min.s32 	%r115, %r111, %r114;
	st.shared.u32 	[%r20], %r115;
	bar.sync 	0;
	ld.shared.u32 	%r116, [%r20];
	ld.shared.u32 	%r117, [%r29+4164];
	ld.shared.u32 	%r118, [%r32+10368];
	add.s32 	%r119, %r118, %r117;
	min.s32 	%r120, %r116, %r119;
	st.shared.u32 	[%r20], %r120;
	bar.sync 	0;
	ld.shared.u32 	%r121, [%r20];
	ld.shared.u32 	%r122, [%r29+4168];
	ld.shared.u32 	%r123, [%r32+10496];
	add.s32 	%r124, %r123, %r122;
	min.s32 	%r125, %r121, %r124;
	st.shared.u32 	[%r20], %r125;
	bar.sync 	0;
	ld.shared.u32 	%r126, [%r20];
	ld.shared.u32 	%r127, [%r29+4172];
	ld.shared.u32 	%r128, [%r32+10624];
	add.s32 	%r129, %r128, %r127;
	min.s32 	%r130, %r126, %r129;
	st.shared.u32 	[%r20], %r130;
	bar.sync 	0;
	ld.shared.u32 	%r131, [%r20];
	ld.shared.u32 	%r132, [%r29+4176];
	ld.shared.u32 	%r133, [%r32+10752];
	add.s32 	%r134, %r133, %r132;
	min.s32 	%r135, %r131, %r134;
	st.shared.u32 	[%r20], %r135;
	bar.sync 	0;
	ld.shared.u32 	%r136, [%r20];
	ld.shared.u32 	%r137, [%r29+4180];
	ld.shared.u32 	%r138, [%r32+10880];
	add.s32 	%r139, %r138, %r137;
	min.s32 	%r140, %r136, %r139;
	st.shared.u32 	[%r20], %r140;
	bar.sync 	0;
	ld.shared.u32 	%r141, [%r20];
	ld.shared.u32 	%r142, [%r29+4184];
	ld.shared.u32 	%r143, [%r32+11008];
	add.s32 	%r144, %r143, %r142;
	min.s32 	%r145, %r141, %r144;
	st.shared.u32 	[%r20], %r145;
	bar.sync 	0;
	ld.shared.u32 	%r146, [%r20];
	ld.shared.u32 	%r147, [%r29+4188];
	ld.shared.u32 	%r148, [%r32+11136];
	add.s32 	%r149, %r148, %r147;
	min.s32 	%r150, %r146, %r149;
	st.shared.u32 	[%r20], %r150;
	bar.sync 	0;
	ld.shared.u32 	%r151, [%r20];
	ld.shared.u32 	%r152, [%r29+4192];
	ld.shared.u32 	%r153, [%r32+11264];
	add.s32 	%r154, %r153, %r152;
	min.s32 	%r155, %r151, %r154;
	st.shared.u32 	[%r20], %r155;
	bar.sync 	0;
	ld.shared.u32 	%r156, [%r20];
	ld.shared.u32 	%r157, [%r29+4196];
	ld.shared.u32 	%r158, [%r32+11392];
	add.s32 	%r159, %r158, %r157;
	min.s32 	%r160, %r156, %r159;
	st.shared.u32 	[%r20], %r160;
	bar.sync 	0;
	ld.shared.u32 	%r161, [%r20];
	ld.shared.u32 	%r162, [%r29+4200];
	ld.shared.u32 	%r163, [%r32+11520];
	add.s32 	%r164, %r163, %r162;
	min.s32 	%r165, %r161, %r164;
	st.shared.u32 	[%r20], %r165;
	bar.sync 	0;
	ld.shared.u32 	%r166, [%r20];
	ld.shared.u32 	%r167, [%r29+4204];
	ld.shared.u32 	%r168, [%r32+11648];
	add.s32 	%r169, %r168, %r167;
	min.s32 	%r170, %r166, %r169;
	st.shared.u32 	[%r20], %r170;
	bar.sync 	0;
	ld.shared.u32 	%r171, [%r20];
	ld.shared.u32 	%r172, [%r29+4208];
	ld.shared.u32 	%r173, [%r32+11776];
	add.s32 	%r174, %r173, %r172;
	min.s32 	%r175, %r171, %r174;
	st.shared.u32 	[%r20], %r175;
	bar.sync 	0;
	ld.shared.u32 	%r176, [%r20];
	ld.shared.u32 	%r177, [%r29+4212];
	ld.shared.u32 	%r178, [%r32+11904];
	add.s32 	%r179, %r178, %r177;
	min.s32 	%r180, %r176, %r179;
	st.shared.u32 	[%r20], %r180;
	bar.sync 	0;
	ld.shared.u32 	%r181, [%r20];
	ld.shared.u32 	%r182, [%r29+4216];
	ld.shared.u32 	%r183, [%r32+12032];
	add.s32 	%r184, %r183, %r182;
	min.s32 	%r185, %r181, %r184;
	st.shared.u32 	[%r20], %r185;
	bar.sync 	0;
	ld.shared.u32 	%r186, [%r20];
	ld.shared.u32 	%r187, [%r29+4220];
	ld.shared.u32 	%r188, [%r32+12160];
	add.s32 	%r189, %r188, %r187;
	min.s32 	%r190, %r186, %r189;
	st.shared.u32 	[%r20], %r190;
	bar.sync 	0;
	ld.shared.u32 	%r191, [%r20];
	st.global.u32 	[%rd4], %r191;
	bar.sync 	0;
$L__BB3_2:
	ret;

}


// ===== COMPILED SASS (sm_100) =====

	.target	sm_100

	.elftype	@"ET_EXEC"


//--------------------- .note.nv.tkinfo           --------------------------
	.section	.note.nv.tkinfo,"",@"SHT_NOTE"
	.sectionflags	@"SHF_NOTE_NV_TKINFO"
	.tkinfo
        /*0018*/ 	.word	0x00000002
        /*0030*/ 	.string	""
        /*0030*/ 	.string	"ptxas"
        /*0030*/ 	.string	"Cuda compilation tools, release 13.0, V13.0.88"
        /*0030*/ 	.string	"Build cuda_13.0.r13.0/compiler.36424714_0"
        /*0030*/ 	.string	"-arch sm_100 -m 64 "



//--------------------- .note.nv.cuinfo           --------------------------
	.section	.note.nv.cuinfo,"",@"SHT_NOTE"
	.sectionflags	@"SHF_NOTE_NV_CUINFO"
        /*0018*/ 	.short	0x0002
        /*001a*/ 	.short	0x0064
        /*001c*/ 	.short	0x0082
	.zero		2


//--------------------- .nv.info                  --------------------------
	.section	.nv.info,"",@"SHT_CUDA_INFO"
	.align	4


	//----- nvinfo : EIATTR_REGCOUNT
	.align		4
        /*0000*/ 	.byte	0x04, 0x2f
        /*0002*/ 	.short	(.L_1 - .L_0)
	.align		4
.L_0:
        /*0004*/ 	.word	index@(_Z6stage1Piii)
        /*0008*/ 	.word	0x0000000e


	//----- nvinfo : EIATTR_FRAME_SIZE
	.align		4
.L_1:
        /*000c*/ 	.byte	0x04, 0x11
        /*000e*/ 	.short	(.L_3 - .L_2)
	.align		4
.L_2:
        /*0010*/ 	.word	index@(_Z6stage1Piii)
        /*0014*/ 	.word	0x00000000


	//----- nvinfo : EIATTR_REGCOUNT
	.align		4
.L_3:
        /*0018*/ 	.byte	0x04, 0x2f
        /*001a*/ 	.short	(.L_5 - .L_4)
	.align		4
.L_4:
        /*001c*/ 	.word	index@(_Z10stage2_rowPiii)
        /*0020*/ 	.word	0x0000000e


	//----- nvinfo : EIATTR_FRAME_SIZE
	.align		4
.L_5:
        /*0024*/ 	.byte	0x04, 0x11
        /*0026*/ 	.short	(.L_7 - .L_6)
	.align		4
.L_6:
        /*0028*/ 	.word	index@(_Z10stage2_rowPiii)
        /*002c*/ 	.word	0x00000000


	//----- nvinfo : EIATTR_REGCOUNT
	.align		4
.L_7:
        /*0030*/ 	.byte	0x04, 0x2f
        /*0032*/ 	.short	(.L_9 - .L_8)
	.align		4
.L_8:
        /*0034*/ 	.word	index@(_Z10stage2_colPiii)
        /*0038*/ 	.word	0x0000000e


	//----- nvinfo : EIATTR_FRAME_SIZE
	.align		4
.L_9:
        /*003c*/ 	.byte	0x04, 0x11
        /*003e*/ 	.short	(.L_11 - .L_10)
	.align		4
.L_10:
        /*0040*/ 	.word	index@(_Z10stage2_colPiii)
        /*0044*/ 	.word	0x00000000


	//----- nvinfo : EIATTR_REGCOUNT
	.align		4
.L_11:
        /*0048*/ 	.byte	0x04, 0x2f
        /*004a*/ 	.short	(.L_13 - .L_12)
	.align		4
.L_12:
        /*004c*/ 	.word	index@(_Z6stage3Piii)
        /*0050*/ 	.word	0x00000010


	//----- nvinfo : EIATTR_FRAME_SIZE
	.align		4
.L_13:
        /*0054*/ 	.byte	0x04, 0x11
        /*0056*/ 	.short	(.L_15 - .L_14)
	.align		4
.L_14:
        /*0058*/ 	.word	index@(_Z6stage3Piii)
        /*005c*/ 	.word	0x00000000


	//----- nvinfo : EIATTR_MIN_STACK_SIZE
	.align		4
.L_15:
        /*0060*/ 	.byte	0x04, 0x12
        /*0062*/ 	.short	(.L_17 - .L_16)
	.align		4
.L_16:
        /*0064*/ 	.word	index@(_Z6stage3Piii)
        /*0068*/ 	.word	0x00000000


	//----- nvinfo : EIATTR_MIN_STACK_SIZE
	.align		4
.L_17:
        /*006c*/ 	.byte	0x04, 0x12
        /*006e*/ 	.short	(.L_19 - .L_18)
	.align		4
.L_18:
        /*0070*/ 	.word	index@(_Z10stage2_colPiii)
        /*0074*/ 	.word	0x00000000


	//----- nvinfo : EIATTR_MIN_STACK_SIZE
	.align		4
.L_19:
        /*0078*/ 	.byte	0x04, 0x12
        /*007a*/ 	.short	(.L_21 - .L_20)
	.align		4
.L_20:
        /*007c*/ 	.word	index@(_Z10stage2_rowPiii)
        /*0080*/ 	.word	0x00000000


	//----- nvinfo : EIATTR_MIN_STACK_SIZE
	.align		4
.L_21:
        /*0084*/ 	.byte	0x04, 0x12
        /*0086*/ 	.short	(.L_23 - .L_22)
	.align		4
.L_22:
        /*0088*/ 	.word	index@(_Z6stage1Piii)
        /*008c*/ 	.word	0x00000000
.L_23:


//--------------------- .nv.compat                --------------------------
	.section	.nv.compat,"",@"SHT_CUDA_COMPAT_INFO"
	.align	4
        /*0000*/ 	.byte	0x02, 0x09, 0x00, 0x00, 0x02, 0x02, 0x01, 0x00, 0x02, 0x05, 0x05, 0x00, 0x03, 0x07, 0x01, 0x01
        /*0010*/ 	.byte	0x02, 0x03, 0x00, 0x00, 0x02, 0x06, 0x01, 0x00, 0x04, 0x0b, 0x08, 0x00, 0x09, 0x00, 0x00, 0x00
        /*0020*/ 	.byte	0x00, 0x00, 0x00, 0x00


//--------------------- .nv.info._Z6stage3Piii    --------------------------
	.section	.nv.info._Z6stage3Piii,"",@"SHT_CUDA_INFO"
	.sectionflags	@""
	.align	4


	//----- nvinfo : EIATTR_CUDA_API_VERSION
	.align		4
        /*0000*/ 	.byte	0x04, 0x37
        /*0002*/ 	.short	(.L_25 - .L_24)
.L_24:
        /*0004*/ 	.word	0x00000082


	//----- nvinfo : EIATTR_KPARAM_INFO
	.align		4
.L_25:
        /*0008*/ 	.byte	0x04, 0x17
        /*000a*/ 	.short	(.L_27 - .L_26)
.L_26:
        /*000c*/ 	.word	0x00000000
        /*0010*/ 	.short	0x0002
        /*0012*/ 	.short	0x000c
        /*0014*/ 	.byte	0x00, 0xf0, 0x11, 0x00


	//----- nvinfo : EIATTR_KPARAM_INFO
	.align		4
.L_27:
        /*0018*/ 	.byte	0x04, 0x17
        /*001a*/ 	.short	(.L_29 - .L_28)
.L_28:
        /*001c*/ 	.word	0x00000000
        /*0020*/ 	.short	0x0001
        /*0022*/ 	.short	0x0008
        /*0024*/ 	.byte	0x00, 0xf0, 0x11, 0x00


	//----- nvinfo : EIATTR_KPARAM_INFO
	.align		4
.L_29:
        /*0028*/ 	.byte	0x04, 0x17
        /*002a*/ 	.short	(.L_31 - .L_30)
.L_30:
        /*002c*/ 	.word	0x00000000
        /*0030*/ 	.short	0x0000
        /*0032*/ 	.short	0x0000
        /*0034*/ 	.byte	0x00, 0xf5, 0x21, 0x00


	//----- nvinfo : EIATTR_SPARSE_MMA_MASK
	.align		4
.L_31:
        /*0038*/ 	.byte	0x03, 0x50
        /*003a*/ 	.short	0x0000


	//----- nvinfo : EIATTR_MAXREG_COUNT
	.align		4
        /*003c*/ 	.byte	0x03, 0x1b
        /*003e*/ 	.short	0x00ff


	//----- nvinfo : EIATTR_NUM_BARRIERS
	.align		4
        /*0040*/ 	.byte	0x02, 0x4c
        /*0042*/ 	.byte	0x01
	.zero		1


	//----- nvinfo : EIATTR_MERCURY_ISA_VERSION
	.align		4
        /*0044*/ 	.byte	0x03, 0x5f
        /*0046*/ 	.short	0x0101


	//----- nvinfo : EIATTR_VRC_CTA_INIT_COUNT
	.align		4
        /*0048*/ 	.byte	0x02, 0x4a
	.zero		1
	.zero		1


	//----- nvinfo : EIATTR_EXIT_INSTR_OFFSETS
	.align		4
        /*004c*/ 	.byte	0x04, 0x1c
        /*004e*/ 	.short	(.L_33 - .L_32)


	//   ....[0]....
.L_32:
        /*0050*/ 	.word	0x00000080


	//   ....[1]....
        /*0054*/ 	.word	0x00000e90


	//----- nvinfo : EIATTR_CBANK_PARAM_SIZE
	.align		4
.L_33:
        /*0058*/ 	.byte	0x03, 0x19
        /*005a*/ 	.short	0x0010


	//----- nvinfo : EIATTR_PARAM_CBANK
	.align		4
        /*005c*/ 	.byte	0x04, 0x0a
        /*005e*/ 	.short	(.L_35 - .L_34)
	.align		4
.L_34:
        /*0060*/ 	.word	index@(.nv.constant0._Z6stage3Piii)
        /*0064*/ 	.short	0x0380
        /*0066*/ 	.short	0x0010


	//----- nvinfo : EIATTR_SW_WAR
	.align		4
.L_35:
        /*0068*/ 	.byte	0x04, 0x36
        /*006a*/ 	.short	(.L_37 - .L_36)
.L_36:
        /*006c*/ 	.word	0x00000008
.L_37:


//--------------------- .nv.info._Z10stage2_colPiii --------------------------
	.section	.nv.info._Z10stage2_colPiii,"",@"SHT_CUDA_INFO"
	.sectionflags	@""
	.align	4


	//----- nvinfo : EIATTR_CUDA_API_VERSION
	.align		4
        /*0000*/ 	.byte	0x04, 0x37
        /*0002*/ 	.short	(.L_39 - .L_38)
.L_38:
        /*0004*/ 	.word	0x00000082


	//----- nvinfo : EIATTR_KPARAM_INFO
	.align		4
.L_39:
        /*0008*/ 	.byte	0x04, 0x17
        /*000a*/ 	.short	(.L_41 - .L_40)
.L_40:
        /*000c*/ 	.word	0x00000000
        /*0010*/ 	.short	0x0002
        /*0012*/ 	.short	0x000c
        /*0014*/ 	.byte	0x00, 0xf0, 0x11, 0x00


	//----- nvinfo : EIATTR_KPARAM_INFO
	.align		4
.L_41:
        /*0018*/ 	.byte	0x04, 0x17
        /*001a*/ 	.short	(.L_43 - .L_42)
.L_42:
        /*001c*/ 	.word	0x00000000
        /*0020*/ 	.short	0x0001
        /*0022*/ 	.short	0x0008
        /*0024*/ 	.byte	0x00, 0xf0, 0x11, 0x00


	//----- nvinfo : EIATTR_KPARAM_INFO
	.align		4
.L_43:
        /*0028*/ 	.byte	0x04, 0x17
        /*002a*/ 	.short	(.L_45 - .L_44)
.L_44:
        /*002c*/ 	.word	0x00000000
        /*0030*/ 	.short	0x0000
        /*0032*/ 	.short	0x0000
        /*0034*/ 	.byte	0x00, 0xf5, 0x21, 0x00


	//----- nvinfo : EIATTR_SPARSE_MMA_MASK
	.align		4
.L_45:
        /*0038*/ 	.byte	0x03, 0x50
        /*003a*/ 	.short	0x0000


	//----- nvinfo : EIATTR_MAXREG_COUNT
	.align		4
        /*003c*/ 	.byte	0x03, 0x1b
        /*003e*/ 	.short	0x00ff


	//----- nvinfo : EIATTR_NUM_BARRIERS
	.align		4
        /*0040*/ 	.byte	0x02, 0x4c
        /*0042*/ 	.byte	0x01
	.zero		1


	//----- nvinfo : EIATTR_MERCURY_ISA_VERSION
	.align		4
        /*0044*/ 	.byte	0x03, 0x5f
        /*0046*/ 	.short	0x0101


	//----- nvinfo : EIATTR_VRC_CTA_INIT_COUNT
	.align		4
        /*0048*/ 	.byte	0x02, 0x4a
	.zero		1
	.zero		1


	//----- nvinfo : EIATTR_EXIT_INSTR_OFFSETS
	.align		4
        /*004c*/ 	.byte	0x04, 0x1c
        /*004e*/ 	.short	(.L_47 - .L_46)


	//   ....[0]....
.L_46:
        /*0050*/ 	.word	0x00000050


	//   ....[1]....
        /*0054*/ 	.word	0x00000e10


	//----- nvinfo : EIATTR_CBANK_PARAM_SIZE
	.align		4
.L_47:
        /*0058*/ 	.byte	0x03, 0x19
        /*005a*/ 	.short	0x0010


	//----- nvinfo : EIATTR_PARAM_CBANK
	.align		4
        /*005c*/ 	.byte	0x04, 0x0a
        /*005e*/ 	.short	(.L_49 - .L_48)
	.align		4
.L_48:
        /*0060*/ 	.word	index@(.nv.constant0._Z10stage2_colPiii)
        /*0064*/ 	.short	0x0380
        /*0066*/ 	.short	0x0010


	//----- nvinfo : EIATTR_SW_WAR
	.align		4
.L_49:
        /*0068*/ 	.byte	0x04, 0x36
        /*006a*/ 	.short	(.L_51 - .L_50)
.L_50:
        /*006c*/ 	.word	0x00000008
.L_51:


//--------------------- .nv.info._Z10stage2_rowPiii --------------------------
	.section	.nv.info._Z10stage2_rowPiii,"",@"SHT_CUDA_INFO"
	.sectionflags	@""
	.align	4


	//----- nvinfo : EIATTR_CUDA_API_VERSION
	.align		4
        /*0000*/ 	.byte	0x04, 0x37
        /*0002*/ 	.short	(.L_53 - .L_52)
.L_52:
        /*0004*/ 	.word	0x00000082


	//----- nvinfo : EIATTR_KPARAM_INFO
	.align		4
.L_53:
        /*0008*/ 	.byte	0x04, 0x17
        /*000a*/ 	.short	(.L_55 - .L_54)
.L_54:
        /*000c*/ 	.word	0x00000000
        /*0010*/ 	.short	0x0002
        /*0012*/ 	.short	0x000c
        /*0014*/ 	.byte	0x00, 0xf0, 0x11, 0x00


	//----- nvinfo : EIATTR_KPARAM_INFO
	.align		4
.L_55:
        /*0018*/ 	.byte	0x04, 0x17
        /*001a*/ 	.short	(.L_57 - .L_56)
.L_56:
        /*001c*/ 	.word	0x00000000
        /*0020*/ 	.short	0x0001
        /*0022*/ 	.short	0x0008
        /*0024*/ 	.byte	0x00, 0xf0, 0x11, 0x00


	//----- nvinfo : EIATTR_KPARAM_INFO
	.align		4
.L_57:
        /*0028*/ 	.byte	0x04, 0x17
        /*002a*/ 	.short	(.L_59 - .L_58)
.L_58:
        /*002c*/ 	.word	0x00000000
        /*0030*/ 	.short	0x0000
        /*0032*/ 	.short	0x0000
        /*0034*/ 	.byte	0x00, 0xf5, 0x21, 0x00


	//----- nvinfo : EIATTR_SPARSE_MMA_MASK
	.align		4
.L_59:
        /*0038*/ 	.byte	0x03, 0x50
        /*003a*/ 	.short	0x0000


	//----- nvinfo : EIATTR_MAXREG_COUNT
	.align		4
        /*003c*/ 	.byte	0x03, 0x1b
        /*003e*/ 	.short	0x00ff


	//----- nvinfo : EIATTR_NUM_BARRIERS
	.align		4
        /*0040*/ 	.byte	0x02, 0x4c
        /*0042*/ 	.byte	0x01
	.zero		1


	//----- nvinfo : EIATTR_MERCURY_ISA_VERSION
	.align		4
        /*0044*/ 	.byte	0x03, 0x5f
        /*0046*/ 	.short	0x0101


	//----- nvinfo : EIATTR_VRC_CTA_INIT_COUNT
	.align		4
        /*0048*/ 	.byte	0x02, 0x4a
	.zero		1
	.zero		1


	//----- nvinfo : EIATTR_EXIT_INSTR_OFFSETS
	.align		4
        /*004c*/ 	.byte	0x04, 0x1c
        /*004e*/ 	.short	(.L_61 - .L_60)


	//   ....[0]....
.L_60:
        /*0050*/ 	.word	0x00000050


	//   ....[1]....
        /*0054*/ 	.word	0x00000e10


	//----- nvinfo : EIATTR_CBANK_PARAM_SIZE
	.align		4
.L_61:
        /*0058*/ 	.byte	0x03, 0x19
        /*005a*/ 	.short	0x0010


	//----- nvinfo : EIATTR_PARAM_CBANK
	.align		4
        /*005c*/ 	.byte	0x04, 0x0a
        /*005e*/ 	.short	(.L_63 - .L_62)
	.align		4
.L_62:
        /*0060*/ 	.word	index@(.nv.constant0._Z10stage2_rowPiii)
        /*0064*/ 	.short	0x0380
        /*0066*/ 	.short	0x0010


	//----- nvinfo : EIATTR_SW_WAR
	.align		4
.L_63:
        /*0068*/ 	.byte	0x04, 0x36
        /*006a*/ 	.short	(.L_65 - .L_64)
.L_64:
        /*006c*/ 	.word	0x00000008
.L_65:


//--------------------- .nv.info._Z6stage1Piii    --------------------------
	.section	.nv.info._Z6stage1Piii,"",@"SHT_CUDA_INFO"
	.sectionflags	@""
	.align	4


	//----- nvinfo : EIATTR_CUDA_API_VERSION
	.align		4
        /*0000*/ 	.byte	0x04, 0x37
        /*0002*/ 	.short	(.L_67 - .L_66)
.L_66:
        /*0004*/ 	.word	0x00000082


	//----- nvinfo : EIATTR_KPARAM_INFO
	.align		4
.L_67:
        /*0008*/ 	.byte	0x04, 0x17
        /*000a*/ 	.short	(.L_69 - .L_68)
.L_68:
        /*000c*/ 	.word	0x00000000
        /*0010*/ 	.short	0x0002
        /*0012*/ 	.short	0x000c
        /*0014*/ 	.byte	0x00, 0xf0, 0x11, 0x00


	//----- nvinfo : EIATTR_KPARAM_INFO
	.align		4
.L_69:
        /*0018*/ 	.byte	0x04, 0x17
        /*001a*/ 	.short	(.L_71 - .L_70)
.L_70:
        /*001c*/ 	.word	0x00000000
        /*0020*/ 	.short	0x0001
        /*0022*/ 	.short	0x0008
        /*0024*/ 	.byte	0x00, 0xf0, 0x11, 0x00


	//----- nvinfo : EIATTR_KPARAM_INFO
	.align		4
.L_71:
        /*0028*/ 	.byte	0x04, 0x17
        /*002a*/ 	.short	(.L_73 - .L_72)
.L_72:
        /*002c*/ 	.word	0x00000000
        /*0030*/ 	.short	0x0000
        /*0032*/ 	.short	0x0000
        /*0034*/ 	.byte	0x00, 0xf5, 0x21, 0x00


	//----- nvinfo : EIATTR_SPARSE_MMA_MASK
	.align		4
.L_73:
        /*0038*/ 	.byte	0x03, 0x50
        /*003a*/ 	.short	0x0000


	//----- nvinfo : EIATTR_MAXREG_COUNT
	.align		4
        /*003c*/ 	.byte	0x03, 0x1b
        /*003e*/ 	.short	0x00ff


	//----- nvinfo : EIATTR_NUM_BARRIERS
	.align		4
        /*0040*/ 	.byte	0x02, 0x4c
        /*0042*/ 	.byte	0x01
	.zero		1


	//----- nvinfo : EIATTR_MERCURY_ISA_VERSION
	.align		4
        /*0044*/ 	.byte	0x03, 0x5f
        /*0046*/ 	.short	0x0101


	//----- nvinfo : EIATTR_VRC_CTA_INIT_COUNT
	.align		4
        /*0048*/ 	.byte	0x02, 0x4a
	.zero		1
	.zero		1


	//----- nvinfo : EIATTR_EXIT_INSTR_OFFSETS
	.align		4
        /*004c*/ 	.byte	0x04, 0x1c
        /*004e*/ 	.short	(.L_75 - .L_74)


	//   ....[0]....
.L_74:
        /*0050*/ 	.word	0x00000d70


	//----- nvinfo : EIATTR_CBANK_PARAM_SIZE
	.align		4
.L_75:
        /*0054*/ 	.byte	0x03, 0x19
        /*0056*/ 	.short	0x0010


	//----- nvinfo : EIATTR_PARAM_CBANK
	.align		4
        /*0058*/ 	.byte	0x04, 0x0a
        /*005a*/ 	.short	(.L_77 - .L_76)
	.align		4
.L_76:
        /*005c*/ 	.word	index@(.nv.constant0._Z6stage1Piii)
        /*0060*/ 	.short	0x0380
        /*0062*/ 	.short	0x0010


	//----- nvinfo : EIATTR_SW_WAR
	.align		4
.L_77:
        /*0064*/ 	.byte	0x04, 0x36
        /*0066*/ 	.short	(.L_79 - .L_78)
.L_78:
        /*0068*/ 	.word	0x00000008
.L_79:


//--------------------- .nv.callgraph             --------------------------
	.section	.nv.callgraph,"",@"SHT_CUDA_CALLGRAPH"
	.align	4
	.sectionentsize	8
	.align		4
        /*0000*/ 	.word	0x00000000
	.align		4
        /*0004*/ 	.word	0xffffffff
	.align		4
        /*0008*/ 	.word	0x00000000
	.align		4
        /*000c*/ 	.word	0xfffffffe
	.align		4
        /*0010*/ 	.word	0x00000000
	.align		4
        /*0014*/ 	.word	0xfffffffd
	.align		4
        /*0018*/ 	.word	0x00000000
	.align		4
        /*001c*/ 	.word	0xfffffffc


//--------------------- .text._Z6stage3Piii       --------------------------
	.section	.text._Z6stage3Piii,"ax",@progbits
	.align	128
        .global         _Z6stage3Piii
        .type           _Z6stage3Piii,@function
        .size           _Z6stage3Piii,(.L_x_4 - _Z6stage3Piii)
        .other          _Z6stage3Piii,@"STO_CUDA_ENTRY STV_DEFAULT"
_Z6stage3Piii:
.text._Z6stage3Piii:
[----:B------:R-:W-:Y:S08]  /*0000*/  LDC R1, c[0x0][0x37c] ;  /* 0x0000df00ff017b82 */ /* 0x000ff00000000800 */
[----:B------:R-:W0:Y:S08]  /*0010*/  S2UR UR5, SR_CTAID.Y ;  /* 0x00000000000579c3 */ /* 0x000e300000002600 */
[----:B------:R-:W1:Y:S08]  /*0020*/  S2UR UR4, SR_CTAID.X ;  /* 0x00000000000479c3 */ /* 0x000e700000002500 */
[----:B------:R-:W2:Y:S01]  /*0030*/  LDC R9, c[0x0][0x388] ;  /* 0x0000e200ff097b82 */ /* 0x000ea20000000800 */
[----:B0-----:R-:W-:-:S02]  /*0040*/  USHF.L.U32 UR5, UR5, 0x5, URZ ;  /* 0x0000000505057899 */ /* 0x001fc400080006ff */
[----:B-1----:R-:W-:-:S04]  /*0050*/  USHF.L.U32 UR4, UR4, 0x5, URZ ;  /* 0x0000000504047899 */ /* 0x002fc800080006ff */
[----:B--2---:R-:W-:-:S04]  /*0060*/  ISETP.NE.AND P0, PT, R9, UR5, PT ;  /* 0x0000000509007c0c */ /* 0x004fc8000bf05270 */
[----:B------:R-:W-:-:S13]  /*0070*/  ISETP.EQ.OR P0, PT, R9, UR4, !P0 ;  /* 0x0000000409007c0c */ /* 0x000fda000c702670 */
[----:B------:R-:W-:Y:S05]  /*0080*/  @P0 EXIT ;  /* 0x000000000000094d */ /* 0x000fea0003800000 */
[----:B------:R-:W0:Y:S01]  /*0090*/  S2R R10, SR_TID.X ;  /* 0x00000000000a7919 */ /* 0x000e220000002100 */
[----:B------:R-:W1:Y:S01]  /*00a0*/  LDC.64 R2, c[0x0][0x380] ;  /* 0x0000e000ff027b82 */ /* 0x000e620000000a00 */
[----:B------:R-:W2:Y:S01]  /*00b0*/  LDCU UR8, c[0x0][0x38c] ;  /* 0x00007180ff0877ac */ /* 0x000ea20008000800 */
[----:B------:R-:W3:Y:S01]  /*00c0*/  S2R R13, SR_TID.Y ;  /* 0x00000000000d7919 */ /* 0x000ee20000002200 */
[----:B------:R-:W4:Y:S01]  /*00d0*/  LDCU.64 UR6, c[0x0][0x358] ;  /* 0x00006b00ff0677ac */ /* 0x000f220008000a00 */
[C-C-:B0-----:R-:W-:Y:S02]  /*00e0*/  IMAD.IADD R4, R10.reuse, 0x1, R9.reuse ;  /* 0x000000010a047824 */ /* 0x141fe400078e0209 */
[----:B------:R-:W-:Y:S02]  /*00f0*/  VIADD R0, R10, UR4 ;  /* 0x000000040a007c36 */ /* 0x000fe40008000000 */
[C---:B---3--:R-:W-:Y:S02]  /*0100*/  IMAD.IADD R9, R13.reuse, 0x1, R9 ;  /* 0x000000010d097824 */ /* 0x048fe400078e0209 */
[----:B------:R-:W-:-:S02]  /*0110*/  VIADD R5, R13, UR5 ;  /* 0x000000050d057c36 */ /* 0x000fc40008000000 */
[----:B--2---:R-:W-:Y:S02]  /*0120*/  IMAD R9, R9, UR8, R0 ;  /* 0x0000000809097c24 */ /* 0x004fe4000f8e0200 */
[C---:B------:R-:W-:Y:S02]  /*0130*/  IMAD R7, R5.reuse, UR8, R4 ;  /* 0x0000000805077c24 */ /* 0x040fe4000f8e0204 */
[----:B------:R-:W-:Y:S02]  /*0140*/  IMAD R5, R5, UR8, R0 ;  /* 0x0000000805057c24 */ /* 0x000fe4000f8e0200 */
[----:B-1----:R-:W-:-:S04]  /*0150*/  IMAD.WIDE.U32 R6, R7, 0x4, R2 ;  /* 0x0000000407067825 */ /* 0x002fc800078e0002 */
[--C-:B------:R-:W-:Y:S02]  /*0160*/  IMAD.WIDE.U32 R8, R9, 0x4, R2.reuse ;  /* 0x0000000409087825 */ /* 0x100fe400078e0002 */
[----:B----4-:R-:W2:Y:S02]  /*0170*/  LDG.E R7, desc[UR6][R6.64] ;  /* 0x0000000606077981 */ /* 0x010ea4000c1e1900 */
[----:B------:R-:W-:Y:S02]  /*0180*/  IMAD.WIDE R2, R5, 0x4, R2 ;  /* 0x0000000405027825 */ /* 0x000fe400078e0202 */
[----:B------:R-:W3:Y:S04]  /*0190*/  LDG.E R9, desc[UR6][R8.64] ;  /* 0x0000000608097981 */ /* 0x000ee8000c1e1900 */
[----:B------:R-:W4:Y:S01]  /*01a0*/  LDG.E R11, desc[UR6][R2.64] ;  /* 0x00000006020b7981 */ /* 0x000f22000c1e1900 */
[----:B------:R-:W0:Y:S01]  /*01b0*/  S2UR UR5, SR_CgaCtaId ;  /* 0x00000000000579c3 */ /* 0x000e220000008800 */
[----:B------:R-:W-:Y:S01]  /*01c0*/  UMOV UR4, 0x400 ;  /* 0x0000040000047882 */ /* 0x000fe20000000000 */
[----:B------:R-:W-:Y:S01]  /*01d0*/  IMAD R0, R13, 0x20, R10 ;  /* 0x000000200d007824 */ /* 0x000fe200078e020a */
[----:B0-----:R-:W-:-:S06]  /*01e0*/  ULEA UR4, UR5, UR4, 0x18 ;  /* 0x0000000405047291 */ /* 0x001fcc000f8ec0ff */
[----:B------:R-:W-:Y:S02]  /*01f0*/  LEA R0, R0, UR4, 0x2 ;  /* 0x0000000400007c11 */ /* 0x000fe4000f8e10ff */
[----:B------:R-:W-:Y:S02]  /*0200*/  LEA R5, R13, UR4, 0x7 ;  /* 0x000000040d057c11 */ /* 0x000fe4000f8e38ff */
[----:B------:R-:W-:Y:S01]  /*0210*/  LEA R4, R10, UR4, 0x2 ;  /* 0x000000040a047c11 */ /* 0x000fe2000f8e10ff */
[----:B--2---:R-:W-:Y:S04]  /*0220*/  STS [R0+0x1000], R7 ;  /* 0x0010000700007388 */ /* 0x004fe80000000800 */
[----:B---3--:R-:W-:Y:S04]  /*0230*/  STS [R0+0x2000], R9 ;  /* 0x0020000900007388 */ /* 0x008fe80000000800 */
[----:B----4-:R-:W-:Y:S01]  /*0240*/  STS [R0], R11 ;  /* 0x0000000b00007388 */ /* 0x010fe20000000800 */
[----:B------:R-:W-:Y:S06]  /*0250*/  BAR.SYNC.DEFER_BLOCKING 0x0 ;  /* 0x0000000000007b1d */ /* 0x000fec0000010000 */
[----:B------:R-:W-:Y:S04]  /*0260*/  LDS R6, [R0] ;  /* 0x0000000000067984 */ /* 0x000fe80000000800 */
[----:B------:R-:W-:Y:S04]  /*0270*/  LDS R13, [R5+0x1000] ;  /* 0x00100000050d7984 */ /* 0x000fe80000000800 */
[----:B------:R-:W0:Y:S02]  /*0280*/  LDS R8, [R4+0x2000] ;  /* 0x0020000004087984 */ /* 0x000e240000000800 */
[----:B0-----:R-:W-:-:S05]  /*0290*/  VIADDMNMX R13, R8, R13, R6, PT ;  /* 0x0000000d080d7246 */ /* 0x001fca0003800106 */
[----:B------:R-:W-:Y:S01]  /*02a0*/  STS [R0], R13 ;  /* 0x0000000d00007388 */ /* 0x000fe20000000800 */
        /* <DEDUP_REMOVED lines=181> */
[----:B------:R-:W-:Y:S04]  /*0e00*/  LDS R7, [R5+0x107c] ;  /* 0x00107c0005077984 */ /* 0x000fe80000000800 */
[----:B------:R-:W-:Y:S04]  /*0e10*/  LDS R8, [R4+0x2f80] ;  /* 0x002f800004087984 */ /* 0x000fe80000000800 */
[----:B------:R-:W0:Y:S02]  /*0e20*/  LDS R6, [R0] ;  /* 0x0000000000067984 */ /* 0x000e240000000800 */
[----:B0-----:R-:W-:-:S05]  /*0e30*/  VIADDMNMX R7, R8, R7, R6, PT ;  /* 0x0000000708077246 */ /* 0x001fca0003800106 */
[----:B------:R-:W-:Y:S01]  /*0e40*/  STS [R0], R7 ;  /* 0x0000000700007388 */ /* 0x000fe20000000800 */
[----:B------:R-:W-:Y:S06]  /*0e50*/  BAR.SYNC.DEFER_BLOCKING 0x0 ;  /* 0x0000000000007b1d */ /* 0x000fec0000010000 */
[----:B------:R-:W0:Y:S04]  /*0e60*/  LDS R9, [R0] ;  /* 0x0000000000097984 */ /* 0x000e280000000800 */
[----:B0-----:R-:W-:Y:S01]  /*0e70*/  STG.E desc[UR6][R2.64], R9 ;  /* 0x0000000902007986 */ /* 0x001fe2000c101906 */
[----:B------:R-:W-:Y:S06]  /*0e80*/  BAR.SYNC.DEFER_BLOCKING 0x0 ;  /* 0x0000000000007b1d */ /* 0x000fec0000010000 */
[----:B------:R-:W-:Y:S05]  /*0e90*/  EXIT ;  /* 0x000000000000794d */ /* 0x000fea0003800000 */
.L_x_0:
[----:B------:R-:W-:-:S00]  /*0ea0*/  BRA `(.L_x_0) ;  /* 0xfffffffc00fc7947 */ /* 0x000fc0000383ffff */
[----:B------:R-:W-:-:S00]  /*0eb0*/  NOP ;  /* 0x0000000000007918 */ /* 0x000fc00000000000 */
        /* <DEDUP_REMOVED lines=12> */
.L_x_4:


//--------------------- .text._Z10stage2_colPiii  --------------------------
	.section	.text._Z10stage2_colPiii,"ax",@progbits
	.align	128
        .global         _Z10stage2_colPiii
        .type           _Z10stage2_colPiii,@function
        .size           _Z10stage2_colPiii,(.L_x_5 - _Z10stage2_colPiii)
        .other          _Z10stage2_colPiii,@"STO_CUDA_ENTRY STV_DEFAULT"
_Z10stage2_colPiii:
.text._Z10stage2_colPiii:
[----:B------:R-:W-:Y:S08]  /*0000*/  LDC R1, c[0x0][0x37c] ;  /* 0x0000df00ff017b82 */ /* 0x000ff00000000800 */
[----:B------:R-:W0:Y:S08]  /*0010*/  S2UR UR4, SR_CTAID.X ;  /* 0x00000000000479c3 */ /* 0x000e300000002500 */
[----:B------:R-:W1:Y:S01]  /*0020*/  LDC R7, c[0x0][0x388] ;  /* 0x0000e200ff077b82 */ /* 0x000e620000000800 */
[----:B0-----:R-:W-:-:S06]  /*0030*/  USHF.L.U32 UR4, UR4, 0x5, URZ ;  /* 0x0000000504047899 */ /* 0x001fcc00080006ff */
[----:B-1----:R-:W-:-:S13]  /*0040*/  ISETP.NE.AND P0, PT, R7, UR4, PT ;  /* 0x0000000407007c0c */ /* 0x002fda000bf05270 */
[----:B------:R-:W-:Y:S05]  /*0050*/  @!P0 EXIT ;  /* 0x000000000000894d */ /* 0x000fea0003800000 */
[----:B------:R-:W0:Y:S01]  /*0060*/  S2R R8, SR_TID.X ;  /* 0x0000000000087919 */ /* 0x000e220000002100 */
[----:B------:R-:W1:Y:S01]  /*0070*/  LDC.64 R2, c[0x0][0x380] ;  /* 0x0000e000ff027b82 */ /* 0x000e620000000a00 */
[----:B------:R-:W2:Y:S01]  /*0080*/  LDCU UR5, c[0x0][0x38c] ;  /* 0x00007180ff0577ac */ /* 0x000ea20008000800 */
[----:B------:R-:W3:Y:S01]  /*0090*/  S2R R11, SR_TID.Y ;  /* 0x00000000000b7919 */ /* 0x000ee20000002200 */
[----:B------:R-:W4:Y:S01]  /*00a0*/  LDCU.64 UR6, c[0x0][0x358] ;  /* 0x00006b00ff0677ac */ /* 0x000f220008000a00 */
[--C-:B0-----:R-:W-:Y:S02]  /*00b0*/  IMAD.IADD R0, R8, 0x1, R7.reuse ;  /* 0x0000000108007824 */ /* 0x101fe400078e0207 */
[C---:B---3--:R-:W-:Y:S02]  /*00c0*/  IMAD.IADD R7, R11.reuse, 0x1, R7 ;  /* 0x000000010b077824 */ /* 0x048fe400078e0207 */
[----:B------:R-:W-:Y:S02]  /*00d0*/  VIADD R5, R11, UR4 ;  /* 0x000000040b057c36 */ /* 0x000fe40008000000 */
[----:B--2---:R-:W-:-:S02]  /*00e0*/  IMAD R7, R7, UR5, R0 ;  /* 0x0000000507077c24 */ /* 0x004fc4000f8e0200 */
[----:B------:R-:W-:Y:S02]  /*00f0*/  IMAD R5, R5, UR5, R0 ;  /* 0x0000000505057c24 */ /* 0x000fe4000f8e0200 */
[----:B-1----:R-:W-:-:S04]  /*0100*/  IMAD.WIDE.U32 R6, R7, 0x4, R2 ;  /* 0x0000000407067825 */ /* 0x002fc800078e0002 */
[----:B------:R-:W-:Y:S02]  /*0110*/  IMAD.WIDE R2, R5, 0x4, R2 ;  /* 0x0000000405027825 */ /* 0x000fe400078e0202 */
[----:B----4-:R-:W2:Y:S04]  /*0120*/  LDG.E R7, desc[UR6][R6.64] ;  /* 0x0000000606077981 */ /* 0x010ea8000c1e1900 */
[----:B------:R-:W3:Y:S01]  /*0130*/  LDG.E R9, desc[UR6][R2.64] ;  /* 0x0000000602097981 */ /* 0x000ee2000c1e1900 */
        /* <DEDUP_REMOVED lines=8> */
[----:B---3--:R-:W-:Y:S01]  /*01c0*/  STS [R0], R9 ;  /* 0x0000000900007388 */ /* 0x008fe20000000800 */
[----:B------:R-:W-:Y:S06]  /*01d0*/  BAR.SYNC.DEFER_BLOCKING 0x0 ;  /* 0x0000000000007b1d */ /* 0x000fec0000010000 */
[----:B------:R-:W-:Y:S04]  /*01e0*/  LDS R6, [R0] ;  /* 0x0000000000067984 */ /* 0x000fe80000000800 */
[----:B------:R-:W-:Y:S04]  /*01f0*/  LDS R11, [R4] ;  /* 0x00000000040b7984 */ /* 0x000fe80000000800 */
        /* <DEDUP_REMOVED lines=194> */
.L_x_1:
        /* <DEDUP_REMOVED lines=14> */
.L_x_5:


//--------------------- .text._Z10stage2_rowPiii  --------------------------
	.section	.text._Z10stage2_rowPiii,"ax",@progbits
	.align	128
        .global         _Z10stage2_rowPiii
        .type           _Z10stage2_rowPiii,@function
        .size           _Z10stage2_rowPiii,(.L_x_6 - _Z10stage2_rowPiii)
        .other          _Z10stage2_rowPiii,@"STO_CUDA_ENTRY STV_DEFAULT"
_Z10stage2_rowPiii:
.text._Z10stage2_rowPiii:
[----:B------:R-:W-:Y:S08]  /*0000*/  LDC R1, c[0x0][0x37c] ;  /* 0x0000df00ff017b82 */ /* 0x000ff00000000800 */
[----:B------:R-:W0:Y:S08]  /*0010*/  S2UR UR4, SR_CTAID.X ;  /* 0x00000000000479c3 */ /* 0x000e300000002500 */
[----:B------:R-:W1:Y:S01]  /*0020*/  LDC R7, c[0x0][0x388] ;  /* 0x0000e200ff077b82 */ /* 0x000e620000000800 */
[----:B0-----:R-:W-:-:S06]  /*0030*/  USHF.L.U32 UR4, UR4, 0x5, URZ ;  /* 0x0000000504047899 */ /* 0x001fcc00080006ff */
[----:B-1----:R-:W-:-:S13]  /*0040*/  ISETP.NE.AND P0, PT, R7, UR4, PT ;  /* 0x0000000407007c0c */ /* 0x002fda000bf05270 */
[----:B------:R-:W-:Y:S05]  /*0050*/  @!P0 EXIT ;  /* 0x000000000000894d */ /* 0x000fea0003800000 */
[----:B------:R-:W0:Y:S01]  /*0060*/  S2R R11, SR_TID.Y ;  /* 0x00000000000b7919 */ /* 0x000e220000002200 */
[----:B------:R-:W1:Y:S01]  /*0070*/  LDC.64 R2, c[0x0][0x380] ;  /* 0x0000e000ff027b82 */ /* 0x000e620000000a00 */
[----:B------:R-:W2:Y:S01]  /*0080*/  LDCU UR5, c[0x0][0x38c] ;  /* 0x00007180ff0577ac */ /* 0x000ea20008000800 */
[----:B------:R-:W3:Y:S01]  /*0090*/  S2R R8, SR_TID.X ;  /* 0x0000000000087919 */ /* 0x000ee20000002100 */
        /* <DEDUP_REMOVED lines=21> */
[----:B------:R-:W-:Y:S04]  /*01f0*/  LDS R11, [R4+0x1000] ;  /* 0x00100000040b7984 */ /* 0x000fe80000000800 */
[----:B------:R-:W0:Y:S02]  /*0200*/  LDS R8, [R5] ;  /* 0x0000000005087984 */ /* 0x000e240000000800 */
        /* <DEDUP_REMOVED lines=193> */
.L_x_2:
        /* <DEDUP_REMOVED lines=14> */
.L_x_6:


//--------------------- .text._Z6stage1Piii       --------------------------
	.section	.text._Z6stage1Piii,"ax",@progbits
	.align	128
        .global         _Z6stage1Piii
        .type           _Z6stage1Piii,@function
        .size           _Z6stage1Piii,(.L_x_7 - _Z6stage1Piii)
        .other          _Z6stage1Piii,@"STO_CUDA_ENTRY STV_DEFAULT"
_Z6stage1Piii:
.text._Z6stage1Piii:
[----:B------:R-:W-:Y:S01]  /*0000*/  LDC R1, c[0x0][0x37c] ;  /* 0x0000df00ff017b82 */ /* 0x000fe20000000800 */
[----:B------:R-:W0:Y:S01]  /*0010*/  S2R R4, SR_TID.X ;  /* 0x0000000000047919 */ /* 0x000e220000002100 */
[----:B------:R-:W0:Y:S06]  /*0020*/  LDCU.64 UR4, c[0x0][0x388] ;  /* 0x00007100ff0477ac */ /* 0x000e2c0008000a00 */
[----:B------:R-:W1:Y:S01]  /*0030*/  LDC.64 R2, c[0x0][0x380] ;  /* 0x0000e000ff027b82 */ /* 0x000e620000000a00 */
[----:B------:R-:W2:Y:S01]  /*0040*/  S2R R9, SR_TID.Y ;  /* 0x0000000000097919 */ /* 0x000ea20000002200 */
[----:B------:R-:W3:Y:S01]  /*0050*/  LDCU.64 UR6, c[0x0][0x358] ;  /* 0x00006b00ff0677ac */ /* 0x000ee20008000a00 */
[----:B0-----:R-:W-:-:S02]  /*0060*/  VIADD R0, R4, UR4 ;  /* 0x0000000404007c36 */ /* 0x001fc40008000000 */
[----:B--2---:R-:W-:-:S04]  /*0070*/  VIADD R5, R9, UR4 ;  /* 0x0000000409057c36 */ /* 0x004fc80008000000 */
[----:B------:R-:W-:-:S04]  /*0080*/  IMAD R5, R5, UR5, R0 ;  /* 0x0000000505057c24 */ /* 0x000fc8000f8e0200 */
[----:B-1----:R-:W-:-:S05]  /*0090*/  IMAD.WIDE R2, R5, 0x4, R2 ;  /* 0x0000000405027825 */ /* 0x002fca00078e0202 */
[----:B---3--:R-:W2:Y:S01]  /*00a0*/  LDG.E R7, desc[UR6][R2.64] ;  /* 0x0000000602077981 */ /* 0x008ea2000c1e1900 */
[----:B------:R-:W0:Y:S01]  /*00b0*/  S2UR UR5, SR_CgaCtaId ;  /* 0x00000000000579c3 */ /* 0x000e220000008800 */
[----:B------:R-:W-:Y:S01]  /*00c0*/  UMOV UR4, 0x400 ;  /* 0x0000040000047882 */ /* 0x000fe20000000000 */
[----:B------:R-:W-:Y:S01]  /*00d0*/  IMAD R0, R9, 0x20, R4 ;  /* 0x0000002009007824 */ /* 0x000fe200078e0204 */
[----:B0-----:R-:W-:-:S06]  /*00e0*/  ULEA UR4, UR5, UR4, 0x18 ;  /* 0x0000000405047291 */ /* 0x001fcc000f8ec0ff */
[----:B------:R-:W-:Y:S02]  /*00f0*/  LEA R0, R0, UR4, 0x2 ;  /* 0x0000000400007c11 */ /* 0x000fe4000f8e10ff */
[----:B------:R-:W-:Y:S02]  /*0100*/  LEA R5, R9, UR4, 0x7 ;  /* 0x0000000409057c11 */ /* 0x000fe4000f8e38ff */
[----:B------:R-:W-:Y:S01]  /*0110*/  LEA R4, R4, UR4, 0x2 ;  /* 0x0000000404047c11 */ /* 0x000fe2000f8e10ff */
[----:B--2---:R-:W-:Y:S01]  /*0120*/  STS [R0], R7 ;  /* 0x0000000700007388 */ /* 0x004fe20000000800 */
[----:B------:R-:W-:Y:S06]  /*0130*/  BAR.SYNC.DEFER_BLOCKING 0x0 ;  /* 0x0000000000007b1d */ /* 0x000fec0000010000 */
[----:B------:R-:W-:Y:S04]  /*0140*/  LDS R6, [R0] ;  /* 0x0000000000067984 */ /* 0x000fe80000000800 */
[----:B------:R-:W-:Y:S04]  /*0150*/  LDS R9, [R5] ;  /* 0x0000000005097984 */ /* 0x000fe80000000800 */
        /* <DEDUP_REMOVED lines=194> */
.L_x_3:
        /* <DEDUP_REMOVED lines=16> */
.L_x_7:


//--------------------- .nv.shared._Z6stage3Piii  --------------------------
	.section	.nv.shared._Z6stage3Piii,"aw",@nobits
	.sectionflags	@""
	.align	4
.nv.shared._Z6stage3Piii:
	.zero		13312


//--------------------- .nv.shared.reserved.0     --------------------------
	.section	.nv.shared.reserved.0,"aw",@nobits
	.weak		__nv_reservedSMEM_offset_0_alias
	.size		__nv_reservedSMEM_offset_0_alias, 0, 64
	.other		__nv_reservedSMEM_offset_0_alias,@"STO_CUDA_RESERVED_SHARED STV_DEFAULT"
__nv_reservedSMEM_offset_0_alias:
	.zero		0
	.zero		64


//--------------------- .nv.shared._Z10stage2_colPiii --------------------------
	.section	.nv.shared._Z10stage2_colPiii,"aw",@nobits
	.sectionflags	@""
	.align	4
.nv.shared._Z10stage2_colPiii:
	.zero		9216


//--------------------- .nv.shared._Z10stage2_rowPiii --------------------------
	.section	.nv.shared._Z10stage2_rowPiii,"aw",@nobits
	.sectionflags	@""
	.align	4
.nv.shared._Z10stage2_rowPiii:
	.zero		9216


//--------------------- .nv.shared._Z6stage1Piii  --------------------------
	.section	.nv.shared._Z6stage1Piii,"aw",@nobits
	.sectionflags	@""
	.align	4
.nv.shared._Z6stage1Piii:
	.zero		5120


//--------------------- .nv.constant0._Z6stage3Piii --------------------------
	.section	.nv.constant0._Z6stage3Piii,"a",@progbits
	.sectionflags	@""
	.align	4
.nv.constant0._Z6stage3Piii:
	.zero		912


//--------------------- .nv.constant0._Z10stage2_colPiii --------------------------
	.section	.nv.constant0._Z10stage2_colPiii,"a",@progbits
	.sectionflags	@""
	.align	4
.nv.constant0._Z10stage2_colPiii:
	.zero		912


//--------------------- .nv.constant0._Z10stage2_rowPiii --------------------------
	.section	.nv.constant0._Z10stage2_rowPiii,"a",@progbits
	.sectionflags	@""
	.align	4
.nv.constant0._Z10stage2_rowPiii:
	.zero		912


//--------------------- .nv.constant0._Z6stage1Piii --------------------------
	.section	.nv.constant0._Z6stage1Piii,"a",@progbits
	.sectionflags	@""
	.align	4
.nv.constant0._Z6stage1Piii:
	.zero		912


//--------------------- SYMBOLS --------------------------

	.type		.nv.reservedSmem.offset0,@object
	.size		.nv.reservedSmem.offset0,0x4
	.type		.nv.reservedSmem.cap,@object
	.size		.nv.reservedSmem.cap,0x4
